//
// Generated by NVIDIA NVVM Compiler
//
// Compiler Build ID: CL-36424714
// Cuda compilation tools, release 13.0, V13.0.88
// Based on NVVM 20.0.0
//

.version 9.0
.target sm_100
.address_size 64

	// .globl	_Z41bilinearInterpolationBatchOptimizedKernelPPKfPPfPKiS5_S5_S5_S0_S0_S0_S0_S0_iii
// _ZZ38pchipInterpolationBatchOptimizedKernelPPKfPPfPKiS5_S5_S5_S0_S0_S0_S0_S0_iE10sharedData has been demoted
.extern .shared .align 16 .b8 sharedMem[];

.visible .entry _Z41bilinearInterpolationBatchOptimizedKernelPPKfPPfPKiS5_S5_S5_S0_S0_S0_S0_S0_iii(
	.param .u64 .ptr .align 1 _Z41bilinearInterpolationBatchOptimizedKernelPPKfPPfPKiS5_S5_S5_S0_S0_S0_S0_S0_iii_param_0,
	.param .u64 .ptr .align 1 _Z41bilinearInterpolationBatchOptimizedKernelPPKfPPfPKiS5_S5_S5_S0_S0_S0_S0_S0_iii_param_1,
	.param .u64 .ptr .align 1 _Z41bilinearInterpolationBatchOptimizedKernelPPKfPPfPKiS5_S5_S5_S0_S0_S0_S0_S0_iii_param_2,
	.param .u64 .ptr .align 1 _Z41bilinearInterpolationBatchOptimizedKernelPPKfPPfPKiS5_S5_S5_S0_S0_S0_S0_S0_iii_param_3,
	.param .u64 .ptr .align 1 _Z41bilinearInterpolationBatchOptimizedKernelPPKfPPfPKiS5_S5_S5_S0_S0_S0_S0_S0_iii_param_4,
	.param .u64 .ptr .align 1 _Z41bilinearInterpolationBatchOptimizedKernelPPKfPPfPKiS5_S5_S5_S0_S0_S0_S0_S0_iii_param_5,
	.param .u64 .ptr .align 1 _Z41bilinearInterpolationBatchOptimizedKernelPPKfPPfPKiS5_S5_S5_S0_S0_S0_S0_S0_iii_param_6,
	.param .u64 .ptr .align 1 _Z41bilinearInterpolationBatchOptimizedKernelPPKfPPfPKiS5_S5_S5_S0_S0_S0_S0_S0_iii_param_7,
	.param .u64 .ptr .align 1 _Z41bilinearInterpolationBatchOptimizedKernelPPKfPPfPKiS5_S5_S5_S0_S0_S0_S0_S0_iii_param_8,
	.param .u64 .ptr .align 1 _Z41bilinearInterpolationBatchOptimizedKernelPPKfPPfPKiS5_S5_S5_S0_S0_S0_S0_S0_iii_param_9,
	.param .u64 .ptr .align 1 _Z41bilinearInterpolationBatchOptimizedKernelPPKfPPfPKiS5_S5_S5_S0_S0_S0_S0_S0_iii_param_10,
	.param .u32 _Z41bilinearInterpolationBatchOptimizedKernelPPKfPPfPKiS5_S5_S5_S0_S0_S0_S0_S0_iii_param_11,
	.param .u32 _Z41bilinearInterpolationBatchOptimizedKernelPPKfPPfPKiS5_S5_S5_S0_S0_S0_S0_S0_iii_param_12,
	.param .u32 _Z41bilinearInterpolationBatchOptimizedKernelPPKfPPfPKiS5_S5_S5_S0_S0_S0_S0_S0_iii_param_13
)
{
	.reg .pred 	%p<18>;
	.reg .b32 	%r<51>;
	.reg .b32 	%f<44>;
	.reg .b64 	%rd<56>;

	ld.param.u64 	%rd4, [_Z41bilinearInterpolationBatchOptimizedKernelPPKfPPfPKiS5_S5_S5_S0_S0_S0_S0_S0_iii_param_1];
	ld.param.u64 	%rd6, [_Z41bilinearInterpolationBatchOptimizedKernelPPKfPPfPKiS5_S5_S5_S0_S0_S0_S0_S0_iii_param_3];
	ld.param.u64 	%rd7, [_Z41bilinearInterpolationBatchOptimizedKernelPPKfPPfPKiS5_S5_S5_S0_S0_S0_S0_S0_iii_param_4];
	ld.param.u64 	%rd8, [_Z41bilinearInterpolationBatchOptimizedKernelPPKfPPfPKiS5_S5_S5_S0_S0_S0_S0_S0_iii_param_5];
	ld.param.u64 	%rd10, [_Z41bilinearInterpolationBatchOptimizedKernelPPKfPPfPKiS5_S5_S5_S0_S0_S0_S0_S0_iii_param_7];
	ld.param.u64 	%rd11, [_Z41bilinearInterpolationBatchOptimizedKernelPPKfPPfPKiS5_S5_S5_S0_S0_S0_S0_S0_iii_param_8];
	ld.param.u64 	%rd12, [_Z41bilinearInterpolationBatchOptimizedKernelPPKfPPfPKiS5_S5_S5_S0_S0_S0_S0_S0_iii_param_9];
	ld.param.u64 	%rd13, [_Z41bilinearInterpolationBatchOptimizedKernelPPKfPPfPKiS5_S5_S5_S0_S0_S0_S0_S0_iii_param_10];
	ld.param.u32 	%r12, [_Z41bilinearInterpolationBatchOptimizedKernelPPKfPPfPKiS5_S5_S5_S0_S0_S0_S0_S0_iii_param_11];
	mov.u32 	%r13, %ctaid.x;
	mov.u32 	%r14, %ntid.x;
	mov.u32 	%r1, %tid.x;
	mad.lo.s32 	%r2, %r13, %r14, %r1;
	mov.u32 	%r15, %ctaid.y;
	mov.u32 	%r16, %ntid.y;
	mov.u32 	%r3, %tid.y;
	mad.lo.s32 	%r4, %r15, %r16, %r3;
	mov.u32 	%r5, %ctaid.z;
	setp.ge.s32 	%p1, %r5, %r12;
	@%p1 bra 	$L__BB0_9;
	cvta.to.global.u64 	%rd14, %rd7;
	cvta.to.global.u64 	%rd15, %rd8;
	mul.wide.u32 	%rd16, %r5, 4;
	add.s64 	%rd17, %rd14, %rd16;
	ld.global.nc.u32 	%r6, [%rd17];
	add.s64 	%rd18, %rd15, %rd16;
	ld.global.nc.u32 	%r17, [%rd18];
	setp.ge.s32 	%p2, %r2, %r6;
	setp.ge.s32 	%p3, %r4, %r17;
	or.pred  	%p4, %p2, %p3;
	@%p4 bra 	$L__BB0_9;
	ld.param.u64 	%rd55, [_Z41bilinearInterpolationBatchOptimizedKernelPPKfPPfPKiS5_S5_S5_S0_S0_S0_S0_S0_iii_param_6];
	ld.param.u64 	%rd54, [_Z41bilinearInterpolationBatchOptimizedKernelPPKfPPfPKiS5_S5_S5_S0_S0_S0_S0_S0_iii_param_2];
	ld.param.u64 	%rd53, [_Z41bilinearInterpolationBatchOptimizedKernelPPKfPPfPKiS5_S5_S5_S0_S0_S0_S0_S0_iii_param_0];
	cvta.to.global.u64 	%rd19, %rd53;
	mul.wide.u32 	%rd20, %r5, 8;
	add.s64 	%rd21, %rd19, %rd20;
	ld.global.nc.u64 	%rd22, [%rd21];
	cvta.to.global.u64 	%rd1, %rd22;
	cvta.to.global.u64 	%rd23, %rd4;
	add.s64 	%rd24, %rd23, %rd20;
	ld.global.nc.u64 	%rd2, [%rd24];
	cvta.to.global.u64 	%rd25, %rd54;
	add.s64 	%rd27, %rd25, %rd16;
	ld.global.nc.u32 	%r7, [%rd27];
	cvta.to.global.u64 	%rd28, %rd6;
	add.s64 	%rd29, %rd28, %rd16;
	ld.global.nc.u32 	%r8, [%rd29];
	cvt.rn.f32.s32 	%f11, %r2;
	cvta.to.global.u64 	%rd30, %rd55;
	add.s64 	%rd31, %rd30, %rd16;
	ld.global.nc.f32 	%f12, [%rd31];
	cvta.to.global.u64 	%rd32, %rd11;
	add.s64 	%rd33, %rd32, %rd16;
	ld.global.nc.f32 	%f13, [%rd33];
	fma.rn.f32 	%f1, %f12, %f11, %f13;
	cvt.rn.f32.u32 	%f14, %r4;
	cvta.to.global.u64 	%rd34, %rd10;
	add.s64 	%rd35, %rd34, %rd16;
	ld.global.nc.f32 	%f15, [%rd35];
	cvta.to.global.u64 	%rd36, %rd12;
	add.s64 	%rd37, %rd36, %rd16;
	ld.global.nc.f32 	%f16, [%rd37];
	fma.rn.f32 	%f2, %f15, %f14, %f16;
	setp.ltu.f32 	%p5, %f1, 0f00000000;
	cvt.rn.f32.s32 	%f17, %r7;
	add.f32 	%f18, %f17, 0fBF800000;
	setp.gtu.f32 	%p6, %f1, %f18;
	setp.ltu.f32 	%p7, %f2, 0f00000000;
	or.pred  	%p8, %p5, %p7;
	or.pred  	%p9, %p8, %p6;
	cvt.rn.f32.s32 	%f19, %r8;
	add.f32 	%f20, %f19, 0fBF800000;
	setp.gtu.f32 	%p10, %f2, %f20;
	cvta.to.global.u64 	%rd38, %rd13;
	add.s64 	%rd39, %rd38, %rd16;
	ld.global.nc.f32 	%f43, [%rd39];
	or.pred  	%p11, %p10, %p9;
	@%p11 bra 	$L__BB0_8;
	cvt.rmi.s32.f32 	%r9, %f1;
	cvt.rmi.s32.f32 	%r10, %f2;
	cvt.rn.f32.s32 	%f21, %r9;
	sub.f32 	%f22, %f1, %f21;
	cvt.rn.f32.s32 	%f23, %r10;
	sub.f32 	%f24, %f2, %f23;
	mov.f32 	%f25, 0f3F800000;
	sub.f32 	%f26, %f25, %f22;
	sub.f32 	%f27, %f25, %f24;
	mul.f32 	%f4, %f26, %f27;
	mul.f32 	%f5, %f22, %f27;
	mul.f32 	%f6, %f26, %f24;
	mul.f32 	%f7, %f22, %f24;
	mad.lo.s32 	%r20, %r3, 20, %r1;
	max.u32 	%r21, %r1, %r3;
	setp.gt.u32 	%p12, %r21, 19;
	shl.b32 	%r22, %r20, 2;
	mov.u32 	%r23, sharedMem;
	add.s32 	%r11, %r23, %r22;
	@%p12 bra 	$L__BB0_5;
	add.s32 	%r24, %r1, %r9;
	add.s32 	%r25, %r24, -2;
	add.s32 	%r26, %r3, %r10;
	add.s32 	%r27, %r26, -2;
	add.s32 	%r28, %r7, -1;
	min.s32 	%r29, %r25, %r28;
	max.s32 	%r30, %r29, 0;
	add.s32 	%r31, %r8, -1;
	min.s32 	%r32, %r27, %r31;
	max.s32 	%r33, %r32, 0;
	mad.lo.s32 	%r34, %r33, %r7, %r30;
	mul.wide.s32 	%rd40, %r34, 4;
	add.s64 	%rd41, %rd1, %rd40;
	ld.global.f32 	%f28, [%rd41];
	st.shared.f32 	[%r11], %f28;
$L__BB0_5:
	bar.sync 	0;
	add.s32 	%r35, %r7, -2;
	setp.ge.s32 	%p13, %r9, %r35;
	min.s32 	%r36, %r9, %r10;
	setp.lt.s32 	%p14, %r36, 2;
	add.s32 	%r37, %r8, -2;
	setp.ge.s32 	%p15, %r10, %r37;
	or.pred  	%p16, %p13, %p15;
	or.pred  	%p17, %p16, %p14;
	@%p17 bra 	$L__BB0_7;
	ld.shared.f32 	%f36, [%r11];
	ld.shared.f32 	%f37, [%r11+4];
	ld.shared.f32 	%f38, [%r11+80];
	ld.shared.f32 	%f39, [%r11+84];
	mul.f32 	%f40, %f7, %f39;
	fma.rn.f32 	%f41, %f6, %f38, %f40;
	fma.rn.f32 	%f42, %f5, %f37, %f41;
	fma.rn.f32 	%f43, %f4, %f36, %f42;
	bra.uni 	$L__BB0_8;
$L__BB0_7:
	add.s32 	%r38, %r9, 1;
	add.s32 	%r39, %r7, -1;
	min.s32 	%r40, %r38, %r39;
	add.s32 	%r41, %r10, 1;
	add.s32 	%r42, %r8, -1;
	min.s32 	%r43, %r41, %r42;
	mul.lo.s32 	%r44, %r10, %r7;
	add.s32 	%r45, %r44, %r9;
	mul.wide.s32 	%rd42, %r45, 4;
	add.s64 	%rd43, %rd1, %rd42;
	ld.global.f32 	%f29, [%rd43];
	add.s32 	%r46, %r44, %r40;
	mul.wide.s32 	%rd44, %r46, 4;
	add.s64 	%rd45, %rd1, %rd44;
	ld.global.f32 	%f30, [%rd45];
	mul.lo.s32 	%r47, %r43, %r7;
	add.s32 	%r48, %r47, %r9;
	mul.wide.s32 	%rd46, %r48, 4;
	add.s64 	%rd47, %rd1, %rd46;
	ld.global.f32 	%f31, [%rd47];
	add.s32 	%r49, %r47, %r40;
	mul.wide.s32 	%rd48, %r49, 4;
	add.s64 	%rd49, %rd1, %rd48;
	ld.global.f32 	%f32, [%rd49];
	mul.f32 	%f33, %f7, %f32;
	fma.rn.f32 	%f34, %f6, %f31, %f33;
	fma.rn.f32 	%f35, %f5, %f30, %f34;
	fma.rn.f32 	%f43, %f4, %f29, %f35;
$L__BB0_8:
	mad.lo.s32 	%r50, %r6, %r4, %r2;
	cvta.to.global.u64 	%rd50, %rd2;
	mul.wide.s32 	%rd51, %r50, 4;
	add.s64 	%rd52, %rd50, %rd51;
	st.global.f32 	[%rd52], %f43;
$L__BB0_9:
	ret;

}
	// .globl	_Z40bicubicInterpolationBatchOptimizedKernelPPKfPPfPKiS5_S5_S5_S0_S0_S0_S0_S0_i
.visible .entry _Z40bicubicInterpolationBatchOptimizedKernelPPKfPPfPKiS5_S5_S5_S0_S0_S0_S0_S0_i(
	.param .u64 .ptr .align 1 _Z40bicubicInterpolationBatchOptimizedKernelPPKfPPfPKiS5_S5_S5_S0_S0_S0_S0_S0_i_param_0,
	.param .u64 .ptr .align 1 _Z40bicubicInterpolationBatchOptimizedKernelPPKfPPfPKiS5_S5_S5_S0_S0_S0_S0_S0_i_param_1,
	.param .u64 .ptr .align 1 _Z40bicubicInterpolationBatchOptimizedKernelPPKfPPfPKiS5_S5_S5_S0_S0_S0_S0_S0_i_param_2,
	.param .u64 .ptr .align 1 _Z40bicubicInterpolationBatchOptimizedKernelPPKfPPfPKiS5_S5_S5_S0_S0_S0_S0_S0_i_param_3,
	.param .u64 .ptr .align 1 _Z40bicubicInterpolationBatchOptimizedKernelPPKfPPfPKiS5_S5_S5_S0_S0_S0_S0_S0_i_param_4,
	.param .u64 .ptr .align 1 _Z40bicubicInterpolationBatchOptimizedKernelPPKfPPfPKiS5_S5_S5_S0_S0_S0_S0_S0_i_param_5,
	.param .u64 .ptr .align 1 _Z40bicubicInterpolationBatchOptimizedKernelPPKfPPfPKiS5_S5_S5_S0_S0_S0_S0_S0_i_param_6,
	.param .u64 .ptr .align 1 _Z40bicubicInterpolationBatchOptimizedKernelPPKfPPfPKiS5_S5_S5_S0_S0_S0_S0_S0_i_param_7,
	.param .u64 .ptr .align 1 _Z40bicubicInterpolationBatchOptimizedKernelPPKfPPfPKiS5_S5_S5_S0_S0_S0_S0_S0_i_param_8,
	.param .u64 .ptr .align 1 _Z40bicubicInterpolationBatchOptimizedKernelPPKfPPfPKiS5_S5_S5_S0_S0_S0_S0_S0_i_param_9,
	.param .u64 .ptr .align 1 _Z40bicubicInterpolationBatchOptimizedKernelPPKfPPfPKiS5_S5_S5_S0_S0_S0_S0_S0_i_param_10,
	.param .u32 _Z40bicubicInterpolationBatchOptimizedKernelPPKfPPfPKiS5_S5_S5_S0_S0_S0_S0_S0_i_param_11
)
{
	.reg .pred 	%p<9>;
	.reg .b32 	%r<64>;
	.reg .b32 	%f<83>;
	.reg .b64 	%rd<80>;

	ld.param.u64 	%rd4, [_Z40bicubicInterpolationBatchOptimizedKernelPPKfPPfPKiS5_S5_S5_S0_S0_S0_S0_S0_i_param_1];
	ld.param.u64 	%rd6, [_Z40bicubicInterpolationBatchOptimizedKernelPPKfPPfPKiS5_S5_S5_S0_S0_S0_S0_S0_i_param_3];
	ld.param.u64 	%rd7, [_Z40bicubicInterpolationBatchOptimizedKernelPPKfPPfPKiS5_S5_S5_S0_S0_S0_S0_S0_i_param_4];
	ld.param.u64 	%rd8, [_Z40bicubicInterpolationBatchOptimizedKernelPPKfPPfPKiS5_S5_S5_S0_S0_S0_S0_S0_i_param_5];
	ld.param.u64 	%rd9, [_Z40bicubicInterpolationBatchOptimizedKernelPPKfPPfPKiS5_S5_S5_S0_S0_S0_S0_S0_i_param_6];
	ld.param.u64 	%rd10, [_Z40bicubicInterpolationBatchOptimizedKernelPPKfPPfPKiS5_S5_S5_S0_S0_S0_S0_S0_i_param_7];
	ld.param.u64 	%rd11, [_Z40bicubicInterpolationBatchOptimizedKernelPPKfPPfPKiS5_S5_S5_S0_S0_S0_S0_S0_i_param_8];
	ld.param.u64 	%rd12, [_Z40bicubicInterpolationBatchOptimizedKernelPPKfPPfPKiS5_S5_S5_S0_S0_S0_S0_S0_i_param_9];
	ld.param.u64 	%rd13, [_Z40bicubicInterpolationBatchOptimizedKernelPPKfPPfPKiS5_S5_S5_S0_S0_S0_S0_S0_i_param_10];
	ld.param.u32 	%r7, [_Z40bicubicInterpolationBatchOptimizedKernelPPKfPPfPKiS5_S5_S5_S0_S0_S0_S0_S0_i_param_11];
	mov.u32 	%r8, %ctaid.x;
	mov.u32 	%r9, %ntid.x;
	mov.u32 	%r10, %tid.x;
	mad.lo.s32 	%r1, %r8, %r9, %r10;
	mov.u32 	%r11, %ctaid.y;
	mov.u32 	%r12, %ntid.y;
	mov.u32 	%r13, %tid.y;
	mad.lo.s32 	%r2, %r11, %r12, %r13;
	mov.u32 	%r3, %ctaid.z;
	setp.ge.s32 	%p1, %r3, %r7;
	@%p1 bra 	$L__BB1_6;
	cvta.to.global.u64 	%rd14, %rd7;
	cvta.to.global.u64 	%rd15, %rd8;
	mul.wide.u32 	%rd16, %r3, 4;
	add.s64 	%rd17, %rd14, %rd16;
	ld.global.nc.u32 	%r4, [%rd17];
	add.s64 	%rd18, %rd15, %rd16;
	ld.global.nc.u32 	%r14, [%rd18];
	setp.ge.s32 	%p2, %r1, %r4;
	setp.ge.s32 	%p3, %r2, %r14;
	or.pred  	%p4, %p2, %p3;
	@%p4 bra 	$L__BB1_6;
	ld.param.u64 	%rd79, [_Z40bicubicInterpolationBatchOptimizedKernelPPKfPPfPKiS5_S5_S5_S0_S0_S0_S0_S0_i_param_2];
	ld.param.u64 	%rd78, [_Z40bicubicInterpolationBatchOptimizedKernelPPKfPPfPKiS5_S5_S5_S0_S0_S0_S0_S0_i_param_0];
	cvta.to.global.u64 	%rd19, %rd78;
	mul.wide.u32 	%rd20, %r3, 8;
	add.s64 	%rd21, %rd19, %rd20;
	ld.global.nc.u64 	%rd1, [%rd21];
	cvta.to.global.u64 	%rd22, %rd4;
	add.s64 	%rd23, %rd22, %rd20;
	ld.global.nc.u64 	%rd24, [%rd23];
	cvta.to.global.u64 	%rd2, %rd24;
	cvta.to.global.u64 	%rd25, %rd79;
	add.s64 	%rd27, %rd25, %rd16;
	ld.global.nc.u32 	%r5, [%rd27];
	cvta.to.global.u64 	%rd28, %rd6;
	add.s64 	%rd29, %rd28, %rd16;
	ld.global.nc.u32 	%r6, [%rd29];
	cvt.rn.f32.s32 	%f3, %r1;
	cvta.to.global.u64 	%rd30, %rd9;
	add.s64 	%rd31, %rd30, %rd16;
	ld.global.nc.f32 	%f4, [%rd31];
	cvta.to.global.u64 	%rd32, %rd11;
	add.s64 	%rd33, %rd32, %rd16;
	ld.global.nc.f32 	%f5, [%rd33];
	fma.rn.f32 	%f6, %f4, %f3, %f5;
	cvt.rn.f32.u32 	%f7, %r2;
	cvta.to.global.u64 	%rd34, %rd10;
	add.s64 	%rd35, %rd34, %rd16;
	ld.global.nc.f32 	%f8, [%rd35];
	cvta.to.global.u64 	%rd36, %rd12;
	add.s64 	%rd37, %rd36, %rd16;
	ld.global.nc.f32 	%f9, [%rd37];
	fma.rn.f32 	%f10, %f8, %f7, %f9;
	cvt.rn.f32.s32 	%f11, %r5;
	add.f32 	%f12, %f11, 0fC0000000;
	setp.gt.f32 	%p5, %f6, %f12;
	min.f32 	%f14, %f6, %f10;
	setp.lt.f32 	%p6, %f14, 0f3F800000;
	or.pred  	%p7, %p6, %p5;
	@%p7 bra 	$L__BB1_4;
	cvt.rn.f32.s32 	%f15, %r6;
	add.f32 	%f16, %f15, 0fC0000000;
	setp.leu.f32 	%p8, %f10, %f16;
	@%p8 bra 	$L__BB1_5;
$L__BB1_4:
	cvta.to.global.u64 	%rd73, %rd13;
	add.s64 	%rd75, %rd73, %rd16;
	ld.global.nc.f32 	%f82, [%rd75];
	mad.lo.s32 	%r63, %r4, %r2, %r1;
	mul.wide.s32 	%rd76, %r63, 4;
	add.s64 	%rd77, %rd2, %rd76;
	st.global.f32 	[%rd77], %f82;
	bra.uni 	$L__BB1_6;
$L__BB1_5:
	cvta.to.global.u64 	%rd38, %rd1;
	cvt.rmi.s32.f32 	%r16, %f6;
	cvt.rmi.s32.f32 	%r17, %f10;
	cvt.rn.f32.s32 	%f17, %r16;
	sub.f32 	%f18, %f6, %f17;
	cvt.rn.f32.s32 	%f19, %r17;
	sub.f32 	%f20, %f10, %f19;
	add.s32 	%r18, %r6, -1;
	add.s32 	%r19, %r5, -1;
	add.s32 	%r20, %r16, -1;
	min.s32 	%r21, %r20, %r19;
	max.s32 	%r22, %r21, 0;
	add.s32 	%r23, %r17, -1;
	min.s32 	%r24, %r23, %r18;
	max.s32 	%r25, %r24, 0;
	mul.lo.s32 	%r26, %r25, %r5;
	add.s32 	%r27, %r22, %r26;
	mul.wide.s32 	%rd39, %r27, 4;
	add.s64 	%rd40, %rd38, %rd39;
	ld.global.f32 	%f21, [%rd40];
	min.s32 	%r28, %r16, %r19;
	max.s32 	%r29, %r28, 0;
	add.s32 	%r30, %r29, %r26;
	mul.wide.s32 	%rd41, %r30, 4;
	add.s64 	%rd42, %rd38, %rd41;
	ld.global.f32 	%f22, [%rd42];
	add.s32 	%r31, %r16, 1;
	min.s32 	%r32, %r31, %r19;
	max.s32 	%r33, %r32, 0;
	add.s32 	%r34, %r33, %r26;
	mul.wide.s32 	%rd43, %r34, 4;
	add.s64 	%rd44, %rd38, %rd43;
	ld.global.f32 	%f23, [%rd44];
	add.s32 	%r35, %r16, 2;
	min.s32 	%r36, %r35, %r19;
	max.s32 	%r37, %r36, 0;
	add.s32 	%r38, %r37, %r26;
	mul.wide.s32 	%rd45, %r38, 4;
	add.s64 	%rd46, %rd38, %rd45;
	ld.global.f32 	%f24, [%rd46];
	sub.f32 	%f25, %f24, %f23;
	sub.f32 	%f26, %f25, %f21;
	add.f32 	%f27, %f22, %f26;
	sub.f32 	%f28, %f21, %f22;
	sub.f32 	%f29, %f28, %f27;
	sub.f32 	%f30, %f23, %f21;
	fma.rn.f32 	%f31, %f27, %f18, %f29;
	fma.rn.f32 	%f32, %f31, %f18, %f30;
	fma.rn.f32 	%f33, %f32, %f18, %f22;
	min.s32 	%r39, %r17, %r18;
	max.s32 	%r40, %r39, 0;
	mul.lo.s32 	%r41, %r40, %r5;
	add.s32 	%r42, %r22, %r41;
	mul.wide.s32 	%rd47, %r42, 4;
	add.s64 	%rd48, %rd38, %rd47;
	ld.global.f32 	%f34, [%rd48];
	add.s32 	%r43, %r29, %r41;
	mul.wide.s32 	%rd49, %r43, 4;
	add.s64 	%rd50, %rd38, %rd49;
	ld.global.f32 	%f35, [%rd50];
	add.s32 	%r44, %r33, %r41;
	mul.wide.s32 	%rd51, %r44, 4;
	add.s64 	%rd52, %rd38, %rd51;
	ld.global.f32 	%f36, [%rd52];
	add.s32 	%r45, %r37, %r41;
	mul.wide.s32 	%rd53, %r45, 4;
	add.s64 	%rd54, %rd38, %rd53;
	ld.global.f32 	%f37, [%rd54];
	sub.f32 	%f38, %f37, %f36;
	sub.f32 	%f39, %f38, %f34;
	add.f32 	%f40, %f35, %f39;
	sub.f32 	%f41, %f34, %f35;
	sub.f32 	%f42, %f41, %f40;
	sub.f32 	%f43, %f36, %f34;
	fma.rn.f32 	%f44, %f40, %f18, %f42;
	fma.rn.f32 	%f45, %f44, %f18, %f43;
	fma.rn.f32 	%f46, %f45, %f18, %f35;
	add.s32 	%r46, %r17, 1;
	min.s32 	%r47, %r46, %r18;
	max.s32 	%r48, %r47, 0;
	mul.lo.s32 	%r49, %r48, %r5;
	add.s32 	%r50, %r22, %r49;
	mul.wide.s32 	%rd55, %r50, 4;
	add.s64 	%rd56, %rd38, %rd55;
	ld.global.f32 	%f47, [%rd56];
	add.s32 	%r51, %r29, %r49;
	mul.wide.s32 	%rd57, %r51, 4;
	add.s64 	%rd58, %rd38, %rd57;
	ld.global.f32 	%f48, [%rd58];
	add.s32 	%r52, %r33, %r49;
	mul.wide.s32 	%rd59, %r52, 4;
	add.s64 	%rd60, %rd38, %rd59;
	ld.global.f32 	%f49, [%rd60];
	add.s32 	%r53, %r37, %r49;
	mul.wide.s32 	%rd61, %r53, 4;
	add.s64 	%rd62, %rd38, %rd61;
	ld.global.f32 	%f50, [%rd62];
	sub.f32 	%f51, %f50, %f49;
	sub.f32 	%f52, %f51, %f47;
	add.f32 	%f53, %f48, %f52;
	sub.f32 	%f54, %f47, %f48;
	sub.f32 	%f55, %f54, %f53;
	sub.f32 	%f56, %f49, %f47;
	fma.rn.f32 	%f57, %f53, %f18, %f55;
	fma.rn.f32 	%f58, %f57, %f18, %f56;
	fma.rn.f32 	%f59, %f58, %f18, %f48;
	add.s32 	%r54, %r17, 2;
	min.s32 	%r55, %r54, %r18;
	max.s32 	%r56, %r55, 0;
	mul.lo.s32 	%r57, %r56, %r5;
	add.s32 	%r58, %r22, %r57;
	mul.wide.s32 	%rd63, %r58, 4;
	add.s64 	%rd64, %rd38, %rd63;
	ld.global.f32 	%f60, [%rd64];
	add.s32 	%r59, %r29, %r57;
	mul.wide.s32 	%rd65, %r59, 4;
	add.s64 	%rd66, %rd38, %rd65;
	ld.global.f32 	%f61, [%rd66];
	add.s32 	%r60, %r33, %r57;
	mul.wide.s32 	%rd67, %r60, 4;
	add.s64 	%rd68, %rd38, %rd67;
	ld.global.f32 	%f62, [%rd68];
	add.s32 	%r61, %r37, %r57;
	mul.wide.s32 	%rd69, %r61, 4;
	add.s64 	%rd70, %rd38, %rd69;
	ld.global.f32 	%f63, [%rd70];
	sub.f32 	%f64, %f63, %f62;
	sub.f32 	%f65, %f64, %f60;
	add.f32 	%f66, %f61, %f65;
	sub.f32 	%f67, %f60, %f61;
	sub.f32 	%f68, %f67, %f66;
	sub.f32 	%f69, %f62, %f60;
	fma.rn.f32 	%f70, %f66, %f18, %f68;
	fma.rn.f32 	%f71, %f70, %f18, %f69;
	fma.rn.f32 	%f72, %f71, %f18, %f61;
	sub.f32 	%f73, %f72, %f59;
	sub.f32 	%f74, %f73, %f33;
	add.f32 	%f75, %f46, %f74;
	sub.f32 	%f76, %f33, %f46;
	sub.f32 	%f77, %f76, %f75;
	sub.f32 	%f78, %f59, %f33;
	fma.rn.f32 	%f79, %f75, %f20, %f77;
	fma.rn.f32 	%f80, %f79, %f20, %f78;
	fma.rn.f32 	%f81, %f80, %f20, %f46;
	mad.lo.s32 	%r62, %r4, %r2, %r1;
	mul.wide.s32 	%rd71, %r62, 4;
	add.s64 	%rd72, %rd2, %rd71;
	st.global.f32 	[%rd72], %f81;
$L__BB1_6:
	ret;

}
	// .globl	_Z38pchipInterpolationBatchOptimizedKernelPPKfPPfPKiS5_S5_S5_S0_S0_S0_S0_S0_i
.visible .entry _Z38pchipInterpolationBatchOptimizedKernelPPKfPPfPKiS5_S5_S5_S0_S0_S0_S0_S0_i(
	.param .u64 .ptr .align 1 _Z38pchipInterpolationBatchOptimizedKernelPPKfPPfPKiS5_S5_S5_S0_S0_S0_S0_S0_i_param_0,
	.param .u64 .ptr .align 1 _Z38pchipInterpolationBatchOptimizedKernelPPKfPPfPKiS5_S5_S5_S0_S0_S0_S0_S0_i_param_1,
	.param .u64 .ptr .align 1 _Z38pchipInterpolationBatchOptimizedKernelPPKfPPfPKiS5_S5_S5_S0_S0_S0_S0_S0_i_param_2,
	.param .u64 .ptr .align 1 _Z38pchipInterpolationBatchOptimizedKernelPPKfPPfPKiS5_S5_S5_S0_S0_S0_S0_S0_i_param_3,
	.param .u64 .ptr .align 1 _Z38pchipInterpolationBatchOptimizedKernelPPKfPPfPKiS5_S5_S5_S0_S0_S0_S0_S0_i_param_4,
	.param .u64 .ptr .align 1 _Z38pchipInterpolationBatchOptimizedKernelPPKfPPfPKiS5_S5_S5_S0_S0_S0_S0_S0_i_param_5,
	.param .u64 .ptr .align 1 _Z38pchipInterpolationBatchOptimizedKernelPPKfPPfPKiS5_S5_S5_S0_S0_S0_S0_S0_i_param_6,
	.param .u64 .ptr .align 1 _Z38pchipInterpolationBatchOptimizedKernelPPKfPPfPKiS5_S5_S5_S0_S0_S0_S0_S0_i_param_7,
	.param .u64 .ptr .align 1 _Z38pchipInterpolationBatchOptimizedKernelPPKfPPfPKiS5_S5_S5_S0_S0_S0_S0_S0_i_param_8,
	.param .u64 .ptr .align 1 _Z38pchipInterpolationBatchOptimizedKernelPPKfPPfPKiS5_S5_S5_S0_S0_S0_S0_S0_i_param_9,
	.param .u64 .ptr .align 1 _Z38pchipInterpolationBatchOptimizedKernelPPKfPPfPKiS5_S5_S5_S0_S0_S0_S0_S0_i_param_10,
	.param .u32 _Z38pchipInterpolationBatchOptimizedKernelPPKfPPfPKiS5_S5_S5_S0_S0_S0_S0_S0_i_param_11
)
{
	.reg .pred 	%p<15>;
	.reg .b32 	%r<46>;
	.reg .b32 	%f<112>;
	.reg .b64 	%rd<56>;
	// demoted variable
	.shared .align 4 .b8 _ZZ38pchipInterpolationBatchOptimizedKernelPPKfPPfPKiS5_S5_S5_S0_S0_S0_S0_S0_iE10sharedData[1296];
	ld.param.u64 	%rd6, [_Z38pchipInterpolationBatchOptimizedKernelPPKfPPfPKiS5_S5_S5_S0_S0_S0_S0_S0_i_param_3];
	ld.param.u64 	%rd7, [_Z38pchipInterpolationBatchOptimizedKernelPPKfPPfPKiS5_S5_S5_S0_S0_S0_S0_S0_i_param_4];
	ld.param.u64 	%rd8, [_Z38pchipInterpolationBatchOptimizedKernelPPKfPPfPKiS5_S5_S5_S0_S0_S0_S0_S0_i_param_5];
	ld.param.u64 	%rd10, [_Z38pchipInterpolationBatchOptimizedKernelPPKfPPfPKiS5_S5_S5_S0_S0_S0_S0_S0_i_param_7];
	ld.param.u64 	%rd11, [_Z38pchipInterpolationBatchOptimizedKernelPPKfPPfPKiS5_S5_S5_S0_S0_S0_S0_S0_i_param_8];
	ld.param.u64 	%rd12, [_Z38pchipInterpolationBatchOptimizedKernelPPKfPPfPKiS5_S5_S5_S0_S0_S0_S0_S0_i_param_9];
	ld.param.u64 	%rd13, [_Z38pchipInterpolationBatchOptimizedKernelPPKfPPfPKiS5_S5_S5_S0_S0_S0_S0_S0_i_param_10];
	ld.param.u32 	%r16, [_Z38pchipInterpolationBatchOptimizedKernelPPKfPPfPKiS5_S5_S5_S0_S0_S0_S0_S0_i_param_11];
	mov.u32 	%r1, %tid.x;
	mov.u32 	%r2, %tid.y;
	mov.u32 	%r17, %ctaid.x;
	mov.u32 	%r18, %ntid.x;
	mul.lo.s32 	%r3, %r17, %r18;
	add.s32 	%r4, %r3, %r1;
	mov.u32 	%r19, %ctaid.y;
	mov.u32 	%r20, %ntid.y;
	mul.lo.s32 	%r5, %r19, %r20;
	add.s32 	%r6, %r5, %r2;
	mov.u32 	%r7, %ctaid.z;
	setp.ge.s32 	%p1, %r7, %r16;
	@%p1 bra 	$L__BB2_18;
	cvta.to.global.u64 	%rd14, %rd7;
	cvta.to.global.u64 	%rd15, %rd8;
	mul.wide.u32 	%rd16, %r7, 4;
	add.s64 	%rd17, %rd14, %rd16;
	ld.global.nc.u32 	%r8, [%rd17];
	add.s64 	%rd18, %rd15, %rd16;
	ld.global.nc.u32 	%r21, [%rd18];
	setp.ge.s32 	%p2, %r4, %r8;
	setp.ge.s32 	%p3, %r6, %r21;
	or.pred  	%p4, %p2, %p3;
	@%p4 bra 	$L__BB2_18;
	ld.param.u64 	%rd55, [_Z38pchipInterpolationBatchOptimizedKernelPPKfPPfPKiS5_S5_S5_S0_S0_S0_S0_S0_i_param_6];
	ld.param.u64 	%rd54, [_Z38pchipInterpolationBatchOptimizedKernelPPKfPPfPKiS5_S5_S5_S0_S0_S0_S0_S0_i_param_2];
	ld.param.u64 	%rd53, [_Z38pchipInterpolationBatchOptimizedKernelPPKfPPfPKiS5_S5_S5_S0_S0_S0_S0_S0_i_param_1];
	ld.param.u64 	%rd52, [_Z38pchipInterpolationBatchOptimizedKernelPPKfPPfPKiS5_S5_S5_S0_S0_S0_S0_S0_i_param_0];
	cvta.to.global.u64 	%rd19, %rd52;
	mul.wide.u32 	%rd20, %r7, 8;
	add.s64 	%rd21, %rd19, %rd20;
	ld.global.nc.u64 	%rd22, [%rd21];
	cvta.to.global.u64 	%rd1, %rd22;
	cvta.to.global.u64 	%rd23, %rd53;
	add.s64 	%rd24, %rd23, %rd20;
	ld.global.nc.u64 	%rd25, [%rd24];
	cvta.to.global.u64 	%rd2, %rd25;
	cvta.to.global.u64 	%rd26, %rd54;
	add.s64 	%rd28, %rd26, %rd16;
	ld.global.nc.u32 	%r9, [%rd28];
	cvta.to.global.u64 	%rd29, %rd6;
	add.s64 	%rd30, %rd29, %rd16;
	ld.global.nc.u32 	%r10, [%rd30];
	cvt.rn.f32.s32 	%f21, %r4;
	cvta.to.global.u64 	%rd31, %rd55;
	add.s64 	%rd32, %rd31, %rd16;
	ld.global.nc.f32 	%f22, [%rd32];
	cvta.to.global.u64 	%rd33, %rd11;
	add.s64 	%rd34, %rd33, %rd16;
	ld.global.nc.f32 	%f23, [%rd34];
	fma.rn.f32 	%f24, %f22, %f21, %f23;
	cvt.rn.f32.u32 	%f25, %r6;
	cvta.to.global.u64 	%rd35, %rd10;
	add.s64 	%rd36, %rd35, %rd16;
	ld.global.nc.f32 	%f26, [%rd36];
	cvta.to.global.u64 	%rd37, %rd12;
	add.s64 	%rd38, %rd37, %rd16;
	ld.global.nc.f32 	%f27, [%rd38];
	fma.rn.f32 	%f28, %f26, %f25, %f27;
	cvt.rn.f32.s32 	%f29, %r9;
	add.f32 	%f30, %f29, 0fC0000000;
	setp.gt.f32 	%p5, %f24, %f30;
	min.f32 	%f32, %f24, %f28;
	setp.lt.f32 	%p6, %f32, 0f3F800000;
	or.pred  	%p7, %p6, %p5;
	@%p7 bra 	$L__BB2_4;
	cvt.rn.f32.s32 	%f33, %r10;
	add.f32 	%f34, %f33, 0fC0000000;
	setp.leu.f32 	%p8, %f28, %f34;
	@%p8 bra 	$L__BB2_5;
$L__BB2_4:
	cvta.to.global.u64 	%rd47, %rd13;
	add.s64 	%rd49, %rd47, %rd16;
	ld.global.nc.f32 	%f107, [%rd49];
	mad.lo.s32 	%r45, %r8, %r6, %r4;
	mul.wide.s32 	%rd50, %r45, 4;
	add.s64 	%rd51, %rd2, %rd50;
	st.global.f32 	[%rd51], %f107;
	bra.uni 	$L__BB2_18;
$L__BB2_5:
	cvt.rmi.s32.f32 	%r11, %f24;
	cvt.rmi.s32.f32 	%r12, %f28;
	max.u32 	%r24, %r1, %r2;
	setp.gt.u32 	%p9, %r24, 17;
	@%p9 bra 	$L__BB2_7;
	add.s32 	%r25, %r4, -1;
	add.s32 	%r26, %r9, -1;
	min.s32 	%r27, %r25, %r26;
	max.s32 	%r28, %r27, 0;
	min.s32 	%r29, %r6, %r10;
	max.s32 	%r30, %r29, 1;
	add.s32 	%r31, %r30, -1;
	mad.lo.s32 	%r32, %r31, %r9, %r28;
	mul.wide.s32 	%rd39, %r32, 4;
	add.s64 	%rd40, %rd1, %rd39;
	ld.global.f32 	%f35, [%rd40];
	mov.u32 	%r33, _ZZ38pchipInterpolationBatchOptimizedKernelPPKfPPfPKiS5_S5_S5_S0_S0_S0_S0_S0_iE10sharedData;
	mad.lo.s32 	%r34, %r2, 72, %r33;
	shl.b32 	%r35, %r1, 2;
	add.s32 	%r36, %r34, %r35;
	st.shared.f32 	[%r36], %f35;
$L__BB2_7:
	bar.sync 	0;
	sub.s32 	%r13, %r12, %r5;
	sub.s32 	%r14, %r11, %r3;
	max.u32 	%r37, %r14, %r13;
	setp.gt.u32 	%p10, %r37, 14;
	@%p10 bra 	$L__BB2_17;
	shl.b32 	%r40, %r14, 2;
	mov.u32 	%r41, _ZZ38pchipInterpolationBatchOptimizedKernelPPKfPPfPKiS5_S5_S5_S0_S0_S0_S0_S0_iE10sharedData;
	mad.lo.s32 	%r42, %r13, 72, %r41;
	add.s32 	%r43, %r40, %r42;
	add.s32 	%r15, %r43, 68;
	ld.shared.f32 	%f38, [%r43+72];
	ld.shared.f32 	%f3, [%r43+76];
	ld.shared.f32 	%f4, [%r43+80];
	sub.f32 	%f5, %f3, %f38;
	sub.f32 	%f6, %f4, %f3;
	mul.f32 	%f39, %f5, %f6;
	setp.le.f32 	%p11, %f39, 0f00000000;
	mov.f32 	%f108, 0f00000000;
	@%p11 bra 	$L__BB2_10;
	mov.f32 	%f40, 0f40400000;
	div.rn.f32 	%f41, %f40, %f5;
	div.rn.f32 	%f42, %f40, %f6;
	add.f32 	%f43, %f41, %f42;
	mov.f32 	%f44, 0f40C00000;
	div.rn.f32 	%f108, %f44, %f43;
$L__BB2_10:
	ld.shared.f32 	%f46, [%r15+16];
	sub.f32 	%f9, %f46, %f4;
	mul.f32 	%f47, %f6, %f9;
	setp.le.f32 	%p12, %f47, 0f00000000;
	mov.f32 	%f109, 0f00000000;
	@%p12 bra 	$L__BB2_12;
	mov.f32 	%f48, 0f40400000;
	div.rn.f32 	%f49, %f48, %f6;
	div.rn.f32 	%f50, %f48, %f9;
	add.f32 	%f51, %f49, %f50;
	mov.f32 	%f52, 0f40C00000;
	div.rn.f32 	%f109, %f52, %f51;
$L__BB2_12:
	ld.shared.f32 	%f54, [%r15+76];
	ld.shared.f32 	%f12, [%r15+80];
	ld.shared.f32 	%f13, [%r15+84];
	sub.f32 	%f14, %f12, %f54;
	sub.f32 	%f15, %f13, %f12;
	mul.f32 	%f55, %f14, %f15;
	setp.le.f32 	%p13, %f55, 0f00000000;
	mov.f32 	%f110, 0f00000000;
	@%p13 bra 	$L__BB2_14;
	mov.f32 	%f56, 0f40400000;
	div.rn.f32 	%f57, %f56, %f14;
	div.rn.f32 	%f58, %f56, %f15;
	add.f32 	%f59, %f57, %f58;
	mov.f32 	%f60, 0f40C00000;
	div.rn.f32 	%f110, %f60, %f59;
$L__BB2_14:
	ld.shared.f32 	%f62, [%r15+88];
	sub.f32 	%f18, %f62, %f13;
	mul.f32 	%f63, %f15, %f18;
	setp.le.f32 	%p14, %f63, 0f00000000;
	mov.f32 	%f111, 0f00000000;
	@%p14 bra 	$L__BB2_16;
	mov.f32 	%f64, 0f40400000;
	div.rn.f32 	%f65, %f64, %f15;
	div.rn.f32 	%f66, %f64, %f18;
	add.f32 	%f67, %f65, %f66;
	mov.f32 	%f68, 0f40C00000;
	div.rn.f32 	%f111, %f68, %f67;
$L__BB2_16:
	cvt.rn.f32.s32 	%f69, %r11;
	sub.f32 	%f70, %f24, %f69;
	cvt.rn.f32.s32 	%f71, %r12;
	sub.f32 	%f72, %f28, %f71;
	mul.f32 	%f73, %f70, %f70;
	mul.f32 	%f74, %f70, %f73;
	add.f32 	%f75, %f74, %f74;
	mul.f32 	%f76, %f73, 0f40400000;
	sub.f32 	%f77, %f75, %f76;
	add.f32 	%f78, %f73, %f73;
	sub.f32 	%f79, %f74, %f78;
	add.f32 	%f80, %f70, %f79;
	sub.f32 	%f81, %f76, %f75;
	sub.f32 	%f82, %f74, %f73;
	add.f32 	%f83, %f77, 0f3F800000;
	mul.f32 	%f84, %f80, %f108;
	fma.rn.f32 	%f85, %f83, %f3, %f84;
	fma.rn.f32 	%f86, %f81, %f12, %f85;
	fma.rn.f32 	%f87, %f82, %f110, %f86;
	mul.f32 	%f88, %f80, %f109;
	fma.rn.f32 	%f89, %f83, %f4, %f88;
	fma.rn.f32 	%f90, %f81, %f13, %f89;
	fma.rn.f32 	%f91, %f82, %f111, %f90;
	mul.f32 	%f92, %f72, %f72;
	mul.f32 	%f93, %f72, %f92;
	add.f32 	%f94, %f93, %f93;
	mul.f32 	%f95, %f92, 0f40400000;
	sub.f32 	%f96, %f94, %f95;
	add.f32 	%f97, %f96, 0f3F800000;
	add.f32 	%f98, %f92, %f92;
	sub.f32 	%f99, %f93, %f98;
	add.f32 	%f100, %f72, %f99;
	sub.f32 	%f101, %f95, %f94;
	sub.f32 	%f102, %f93, %f92;
	mul.f32 	%f103, %f97, %f87;
	fma.rn.f32 	%f104, %f100, 0f00000000, %f103;
	fma.rn.f32 	%f105, %f101, %f91, %f104;
	fma.rn.f32 	%f106, %f102, 0f00000000, %f105;
	mad.lo.s32 	%r44, %r8, %r6, %r4;
	mul.wide.s32 	%rd45, %r44, 4;
	add.s64 	%rd46, %rd2, %rd45;
	st.global.f32 	[%rd46], %f106;
	bra.uni 	$L__BB2_18;
$L__BB2_17:
	mad.lo.s32 	%r38, %r12, %r9, %r11;
	mul.wide.s32 	%rd41, %r38, 4;
	add.s64 	%rd42, %rd1, %rd41;
	ld.global.f32 	%f36, [%rd42];
	mad.lo.s32 	%r39, %r8, %r6, %r4;
	mul.wide.s32 	%rd43, %r39, 4;
	add.s64 	%rd44, %rd2, %rd43;
	st.global.f32 	[%rd44], %f36;
$L__BB2_18:
	ret;

}
	// .globl	_Z31unifiedBatchInterpolationKernelPPKfPPfPKiS5_S5_S5_S0_S0_S0_S0_S0_S5_i
.visible .entry _Z31unifiedBatchInterpolationKernelPPKfPPfPKiS5_S5_S5_S0_S0_S0_S0_S0_S5_i(
	.param .u64 .ptr .align 1 _Z31unifiedBatchInterpolationKernelPPKfPPfPKiS5_S5_S5_S0_S0_S0_S0_S0_S5_i_param_0,
	.param .u64 .ptr .align 1 _Z31unifiedBatchInterpolationKernelPPKfPPfPKiS5_S5_S5_S0_S0_S0_S0_S0_S5_i_param_1,
	.param .u64 .ptr .align 1 _Z31unifiedBatchInterpolationKernelPPKfPPfPKiS5_S5_S5_S0_S0_S0_S0_S0_S5_i_param_2,
	.param .u64 .ptr .align 1 _Z31unifiedBatchInterpolationKernelPPKfPPfPKiS5_S5_S5_S0_S0_S0_S0_S0_S5_i_param_3,
	.param .u64 .ptr .align 1 _Z31unifiedBatchInterpolationKernelPPKfPPfPKiS5_S5_S5_S0_S0_S0_S0_S0_S5_i_param_4,
	.param .u64 .ptr .align 1 _Z31unifiedBatchInterpolationKernelPPKfPPfPKiS5_S5_S5_S0_S0_S0_S0_S0_S5_i_param_5,
	.param .u64 .ptr .align 1 _Z31unifiedBatchInterpolationKernelPPKfPPfPKiS5_S5_S5_S0_S0_S0_S0_S0_S5_i_param_6,
	.param .u64 .ptr .align 1 _Z31unifiedBatchInterpolationKernelPPKfPPfPKiS5_S5_S5_S0_S0_S0_S0_S0_S5_i_param_7,
	.param .u64 .ptr .align 1 _Z31unifiedBatchInterpolationKernelPPKfPPfPKiS5_S5_S5_S0_S0_S0_S0_S0_S5_i_param_8,
	.param .u64 .ptr .align 1 _Z31unifiedBatchInterpolationKernelPPKfPPfPKiS5_S5_S5_S0_S0_S0_S0_S0_S5_i_param_9,
	.param .u64 .ptr .align 1 _Z31unifiedBatchInterpolationKernelPPKfPPfPKiS5_S5_S5_S0_S0_S0_S0_S0_S5_i_param_10,
	.param .u64 .ptr .align 1 _Z31unifiedBatchInterpolationKernelPPKfPPfPKiS5_S5_S5_S0_S0_S0_S0_S0_S5_i_param_11,
	.param .u32 _Z31unifiedBatchInterpolationKernelPPKfPPfPKiS5_S5_S5_S0_S0_S0_S0_S0_S5_i_param_12
)
{


	ret;

}


// ===== COMPILED SASS (sm_100) =====

	.target	sm_100

	.elftype	@"ET_EXEC"


//--------------------- .note.nv.tkinfo           --------------------------
	.section	.note.nv.tkinfo,"",@"SHT_NOTE"
	.sectionflags	@"SHF_NOTE_NV_TKINFO"
	.tkinfo
        /*0018*/ 	.word	0x00000002
        /*0030*/ 	.string	""
        /*0030*/ 	.string	"ptxas"
        /*0030*/ 	.string	"Cuda compilation tools, release 13.0, V13.0.88"
        /*0030*/ 	.string	"Build cuda_13.0.r13.0/compiler.36424714_0"
        /*0030*/ 	.string	"-arch sm_100 -m 64 "



//--------------------- .note.nv.cuinfo           --------------------------
	.section	.note.nv.cuinfo,"",@"SHT_NOTE"
	.sectionflags	@"SHF_NOTE_NV_CUINFO"
        /*0018*/ 	.short	0x0002
        /*001a*/ 	.short	0x0064
        /*001c*/ 	.short	0x0082
	.zero		2


//--------------------- .nv.info                  --------------------------
	.section	.nv.info,"",@"SHT_CUDA_INFO"
	.align	4


	//----- nvinfo : EIATTR_REGCOUNT
	.align		4
        /*0000*/ 	.byte	0x04, 0x2f
        /*0002*/ 	.short	(.L_1 - .L_0)
	.align		4
.L_0:
        /*0004*/ 	.word	index@(_Z41bilinearInterpolationBatchOptimizedKernelPPKfPPfPKiS5_S5_S5_S0_S0_S0_S0_S0_iii)
        /*0008*/ 	.word	0x0000001c


	//----- nvinfo : EIATTR_FRAME_SIZE
	.align		4
.L_1:
        /*000c*/ 	.byte	0x04, 0x11
        /*000e*/ 	.short	(.L_3 - .L_2)
	.align		4
.L_2:
        /*0010*/ 	.word	index@(_Z41bilinearInterpolationBatchOptimizedKernelPPKfPPfPKiS5_S5_S5_S0_S0_S0_S0_S0_iii)
        /*0014*/ 	.word	0x00000000


	//----- nvinfo : EIATTR_REGCOUNT
	.align		4
.L_3:
        /*0018*/ 	.byte	0x04, 0x2f
        /*001a*/ 	.short	(.L_5 - .L_4)
	.align		4
.L_4:
        /*001c*/ 	.word	index@(_Z40bicubicInterpolationBatchOptimizedKernelPPKfPPfPKiS5_S5_S5_S0_S0_S0_S0_S0_i)
        /*0020*/ 	.word	0x00000020


	//----- nvinfo : EIATTR_FRAME_SIZE
	.align		4
.L_5:
        /*0024*/ 	.byte	0x04, 0x11
        /*0026*/ 	.short	(.L_7 - .L_6)
	.align		4
.L_6:
        /*0028*/ 	.word	index@(_Z40bicubicInterpolationBatchOptimizedKernelPPKfPPfPKiS5_S5_S5_S0_S0_S0_S0_S0_i)
        /*002c*/ 	.word	0x00000000


	//----- nvinfo : EIATTR_REGCOUNT
	.align		4
.L_7:
        /*0030*/ 	.byte	0x04, 0x2f
        /*0032*/ 	.short	(.L_9 - .L_8)
	.align		4
.L_8:
        /*0034*/ 	.word	index@(_Z38pchipInterpolationBatchOptimizedKernelPPKfPPfPKiS5_S5_S5_S0_S0_S0_S0_S0_i)
        /*0038*/ 	.word	0x00000020


	//----- nvinfo : EIATTR_FRAME_SIZE
	.align		4
.L_9:
        /*003c*/ 	.byte	0x04, 0x11
        /*003e*/ 	.short	(.L_11 - .L_10)
	.align		4
.L_10:
        /*0040*/ 	.word	index@($__internal_0_$__cuda_sm3x_div_rn_noftz_f32_slowpath)
        /*0044*/ 	.word	0x00000000


	//----- nvinfo : EIATTR_FRAME_SIZE
	.align		4
.L_11:
        /*0048*/ 	.byte	0x04, 0x11
        /*004a*/ 	.short	(.L_13 - .L_12)
	.align		4
.L_12:
        /*004c*/ 	.word	index@(_Z38pchipInterpolationBatchOptimizedKernelPPKfPPfPKiS5_S5_S5_S0_S0_S0_S0_S0_i)
        /*0050*/ 	.word	0x00000000


	//----- nvinfo : EIATTR_REGCOUNT
	.align		4
.L_13:
        /*0054*/ 	.byte	0x04, 0x2f
        /*0056*/ 	.short	(.L_15 - .L_14)
	.align		4
.L_14:
        /*0058*/ 	.word	index@(_Z31unifiedBatchInterpolationKernelPPKfPPfPKiS5_S5_S5_S0_S0_S0_S0_S0_S5_i)
        /*005c*/ 	.word	0x00000004


	//----- nvinfo : EIATTR_FRAME_SIZE
	.align		4
.L_15:
        /*0060*/ 	.byte	0x04, 0x11
        /*0062*/ 	.short	(.L_17 - .L_16)
	.align		4
.L_16:
        /*0064*/ 	.word	index@(_Z31unifiedBatchInterpolationKernelPPKfPPfPKiS5_S5_S5_S0_S0_S0_S0_S0_S5_i)
        /*0068*/ 	.word	0x00000000


	//----- nvinfo : EIATTR_MIN_STACK_SIZE
	.align		4
.L_17:
        /*006c*/ 	.byte	0x04, 0x12
        /*006e*/ 	.short	(.L_19 - .L_18)
	.align		4
.L_18:
        /*0070*/ 	.word	index@(_Z31unifiedBatchInterpolationKernelPPKfPPfPKiS5_S5_S5_S0_S0_S0_S0_S0_S5_i)
        /*0074*/ 	.word	0x00000000


	//----- nvinfo : EIATTR_MIN_STACK_SIZE
	.align		4
.L_19:
        /*0078*/ 	.byte	0x04, 0x12
        /*007a*/ 	.short	(.L_21 - .L_20)
	.align		4
.L_20:
        /*007c*/ 	.word	index@(_Z38pchipInterpolationBatchOptimizedKernelPPKfPPfPKiS5_S5_S5_S0_S0_S0_S0_S0_i)
        /*0080*/ 	.word	0x00000000


	//----- nvinfo : EIATTR_MIN_STACK_SIZE
	.align		4
.L_21:
        /*0084*/ 	.byte	0x04, 0x12
        /*0086*/ 	.short	(.L_23 - .L_22)
	.align		4
.L_22:
        /*0088*/ 	.word	index@(_Z40bicubicInterpolationBatchOptimizedKernelPPKfPPfPKiS5_S5_S5_S0_S0_S0_S0_S0_i)
        /*008c*/ 	.word	0x00000000


	//----- nvinfo : EIATTR_MIN_STACK_SIZE
	.align		4
.L_23:
        /*0090*/ 	.byte	0x04, 0x12
        /*0092*/ 	.short	(.L_25 - .L_24)
	.align		4
.L_24:
        /*0094*/ 	.word	index@(_Z41bilinearInterpolationBatchOptimizedKernelPPKfPPfPKiS5_S5_S5_S0_S0_S0_S0_S0_iii)
        /*0098*/ 	.word	0x00000000
.L_25:


//--------------------- .nv.compat                --------------------------
	.section	.nv.compat,"",@"SHT_CUDA_COMPAT_INFO"
	.align	4
        /*0000*/ 	.byte	0x02, 0x09, 0x00, 0x00, 0x02, 0x02, 0x01, 0x00, 0x02, 0x05, 0x05, 0x00, 0x03, 0x07, 0x01, 0x01
        /*0010*/ 	.byte	0x02, 0x03, 0x00, 0x00, 0x02, 0x06, 0x01, 0x00, 0x04, 0x0b, 0x08, 0x00, 0x01, 0x00, 0x00, 0x00
        /*0020*/ 	.byte	0x00, 0x00, 0x00, 0x00


//--------------------- .nv.info._Z31unifiedBatchInterpolationKernelPPKfPPfPKiS5_S5_S5_S0_S0_S0_S0_S0_S5_i --------------------------
	.section	.nv.info._Z31unifiedBatchInterpolationKernelPPKfPPfPKiS5_S5_S5_S0_S0_S0_S0_S0_S5_i,"",@"SHT_CUDA_INFO"
	.sectionflags	@""
	.align	4


	//----- nvinfo : EIATTR_CUDA_API_VERSION
	.align		4
        /*0000*/ 	.byte	0x04, 0x37
        /*0002*/ 	.short	(.L_27 - .L_26)
.L_26:
        /*0004*/ 	.word	0x00000082


	//----- nvinfo : EIATTR_KPARAM_INFO
	.align		4
.L_27:
        /*0008*/ 	.byte	0x04, 0x17
        /*000a*/ 	.short	(.L_29 - .L_28)
.L_28:
        /*000c*/ 	.word	0x00000000
        /*0010*/ 	.short	0x000c
        /*0012*/ 	.short	0x0060
        /*0014*/ 	.byte	0x00, 0xf0, 0x11, 0x00


	//----- nvinfo : EIATTR_KPARAM_INFO
	.align		4
.L_29:
        /*0018*/ 	.byte	0x04, 0x17
        /*001a*/ 	.short	(.L_31 - .L_30)
.L_30:
        /*001c*/ 	.word	0x00000000
        /*0020*/ 	.short	0x000b
        /*0022*/ 	.short	0x0058
        /*0024*/ 	.byte	0x00, 0xf5, 0x21, 0x00


	//----- nvinfo : EIATTR_KPARAM_INFO
	.align		4
.L_31:
        /*0028*/ 	.byte	0x04, 0x17
        /*002a*/ 	.short	(.L_33 - .L_32)
.L_32:
        /*002c*/ 	.word	0x00000000
        /*0030*/ 	.short	0x000a
        /*0032*/ 	.short	0x0050
        /*0034*/ 	.byte	0x00, 0xf5, 0x21, 0x00


	//----- nvinfo : EIATTR_KPARAM_INFO
	.align		4
.L_33:
        /*0038*/ 	.byte	0x04, 0x17
        /*003a*/ 	.short	(.L_35 - .L_34)
.L_34:
        /*003c*/ 	.word	0x00000000
        /*0040*/ 	.short	0x0009
        /*0042*/ 	.short	0x0048
        /*0044*/ 	.byte	0x00, 0xf5, 0x21, 0x00


	//----- nvinfo : EIATTR_KPARAM_INFO
	.align		4
.L_35:
        /*0048*/ 	.byte	0x04, 0x17
        /*004a*/ 	.short	(.L_37 - .L_36)
.L_36:
        /*004c*/ 	.word	0x00000000
        /*0050*/ 	.short	0x0008
        /*0052*/ 	.short	0x0040
        /*0054*/ 	.byte	0x00, 0xf5, 0x21, 0x00


	//----- nvinfo : EIATTR_KPARAM_INFO
	.align		4
.L_37:
        /*0058*/ 	.byte	0x04, 0x17
        /*005a*/ 	.short	(.L_39 - .L_38)
.L_38:
        /*005c*/ 	.word	0x00000000
        /*0060*/ 	.short	0x0007
        /*0062*/ 	.short	0x0038
        /*0064*/ 	.byte	0x00, 0xf5, 0x21, 0x00


	//----- nvinfo : EIATTR_KPARAM_INFO
	.align		4
.L_39:
        /*0068*/ 	.byte	0x04, 0x17
        /*006a*/ 	.short	(.L_41 - .L_40)
.L_40:
        /*006c*/ 	.word	0x00000000
        /*0070*/ 	.short	0x0006
        /*0072*/ 	.short	0x0030
        /*0074*/ 	.byte	0x00, 0xf5, 0x21, 0x00


	//----- nvinfo : EIATTR_KPARAM_INFO
	.align		4
.L_41:
        /*0078*/ 	.byte	0x04, 0x17
        /*007a*/ 	.short	(.L_43 - .L_42)
.L_42:
        /*007c*/ 	.word	0x00000000
        /*0080*/ 	.short	0x0005
        /*0082*/ 	.short	0x0028
        /*0084*/ 	.byte	0x00, 0xf5, 0x21, 0x00


	//----- nvinfo : EIATTR_KPARAM_INFO
	.align		4
.L_43:
        /*0088*/ 	.byte	0x04, 0x17
        /*008a*/ 	.short	(.L_45 - .L_44)
.L_44:
        /*008c*/ 	.word	0x00000000
        /*0090*/ 	.short	0x0004
        /*0092*/ 	.short	0x0020
        /*0094*/ 	.byte	0x00, 0xf5, 0x21, 0x00


	//----- nvinfo : EIATTR_KPARAM_INFO
	.align		4
.L_45:
        /*0098*/ 	.byte	0x04, 0x17
        /*009a*/ 	.short	(.L_47 - .L_46)
.L_46:
        /*009c*/ 	.word	0x00000000
        /*00a0*/ 	.short	0x0003
        /*00a2*/ 	.short	0x0018
        /*00a4*/ 	.byte	0x00, 0xf5, 0x21, 0x00


	//----- nvinfo : EIATTR_KPARAM_INFO
	.align		4
.L_47:
        /*00a8*/ 	.byte	0x04, 0x17
        /*00aa*/ 	.short	(.L_49 - .L_48)
.L_48:
        /*00ac*/ 	.word	0x00000000
        /*00b0*/ 	.short	0x0002
        /*00b2*/ 	.short	0x0010
        /*00b4*/ 	.byte	0x00, 0xf5, 0x21, 0x00


	//----- nvinfo : EIATTR_KPARAM_INFO
	.align		4
.L_49:
        /*00b8*/ 	.byte	0x04, 0x17
        /*00ba*/ 	.short	(.L_51 - .L_50)
.L_50:
        /*00bc*/ 	.word	0x00000000
        /*00c0*/ 	.short	0x0001
        /*00c2*/ 	.short	0x0008
        /*00c4*/ 	.byte	0x00, 0xf5, 0x21, 0x00


	//----- nvinfo : EIATTR_KPARAM_INFO
	.align		4
.L_51:
        /*00c8*/ 	.byte	0x04, 0x17
        /*00ca*/ 	.short	(.L_53 - .L_52)
.L_52:
        /*00cc*/ 	.word	0x00000000
        /*00d0*/ 	.short	0x0000
        /*00d2*/ 	.short	0x0000
        /*00d4*/ 	.byte	0x00, 0xf5, 0x21, 0x00


	//----- nvinfo : EIATTR_SPARSE_MMA_MASK
	.align		4
.L_53:
        /*00d8*/ 	.byte	0x03, 0x50
        /*00da*/ 	.short	0x0000


	//----- nvinfo : EIATTR_MAXREG_COUNT
	.align		4
        /*00dc*/ 	.byte	0x03, 0x1b
        /*00de*/ 	.short	0x00ff


	//----- nvinfo : EIATTR_MERCURY_ISA_VERSION
	.align		4
        /*00e0*/ 	.byte	0x03, 0x5f
        /*00e2*/ 	.short	0x0101


	//----- nvinfo : EIATTR_VRC_CTA_INIT_COUNT
	.align		4
        /*00e4*/ 	.byte	0x02, 0x4a
	.zero		1
	.zero		1


	//----- nvinfo : EIATTR_EXIT_INSTR_OFFSETS
	.align		4
        /*00e8*/ 	.byte	0x04, 0x1c
        /*00ea*/ 	.short	(.L_55 - .L_54)


	//   ....[0]....
.L_54:
        /*00ec*/ 	.word	0x00000010


	//----- nvinfo : EIATTR_CBANK_PARAM_SIZE
	.align		4
.L_55:
        /*00f0*/ 	.byte	0x03, 0x19
        /*00f2*/ 	.short	0x0064


	//----- nvinfo : EIATTR_PARAM_CBANK
	.align		4
        /*00f4*/ 	.byte	0x04, 0x0a
        /*00f6*/ 	.short	(.L_57 - .L_56)
	.align		4
.L_56:
        /*00f8*/ 	.word	index@(.nv.constant0._Z31unifiedBatchInterpolationKernelPPKfPPfPKiS5_S5_S5_S0_S0_S0_S0_S0_S5_i)
        /*00fc*/ 	.short	0x0380
        /*00fe*/ 	.short	0x0064


	//----- nvinfo : EIATTR_SW_WAR
	.align		4
.L_57:
        /*0100*/ 	.byte	0x04, 0x36
        /*0102*/ 	.short	(.L_59 - .L_58)
.L_58:
        /*0104*/ 	.word	0x00000008
.L_59:


//--------------------- .nv.info._Z38pchipInterpolationBatchOptimizedKernelPPKfPPfPKiS5_S5_S5_S0_S0_S0_S0_S0_i --------------------------
	.section	.nv.info._Z38pchipInterpolationBatchOptimizedKernelPPKfPPfPKiS5_S5_S5_S0_S0_S0_S0_S0_i,"",@"SHT_CUDA_INFO"
	.sectionflags	@""
	.align	4


	//----- nvinfo : EIATTR_CUDA_API_VERSION
	.align		4
        /*0000*/ 	.byte	0x04, 0x37
        /*0002*/ 	.short	(.L_61 - .L_60)
.L_60:
        /*0004*/ 	.word	0x00000082


	//----- nvinfo : EIATTR_KPARAM_INFO
	.align		4
.L_61:
        /*0008*/ 	.byte	0x04, 0x17
        /*000a*/ 	.short	(.L_63 - .L_62)
.L_62:
        /*000c*/ 	.word	0x00000000
        /*0010*/ 	.short	0x000b
        /*0012*/ 	.short	0x0058
        /*0014*/ 	.byte	0x00, 0xf0, 0x11, 0x00


	//----- nvinfo : EIATTR_KPARAM_INFO
	.align		4
.L_63:
        /*0018*/ 	.byte	0x04, 0x17
        /*001a*/ 	.short	(.L_65 - .L_64)
.L_64:
        /*001c*/ 	.word	0x00000000
        /*0020*/ 	.short	0x000a
        /*0022*/ 	.short	0x0050
        /*0024*/ 	.byte	0x00, 0xf5, 0x21, 0x00


	//----- nvinfo : EIATTR_KPARAM_INFO
	.align		4
.L_65:
        /*0028*/ 	.byte	0x04, 0x17
        /*002a*/ 	.short	(.L_67 - .L_66)
.L_66:
        /*002c*/ 	.word	0x00000000
        /*0030*/ 	.short	0x0009
        /*0032*/ 	.short	0x0048
        /*0034*/ 	.byte	0x00, 0xf5, 0x21, 0x00


	//----- nvinfo : EIATTR_KPARAM_INFO
	.align		4
.L_67:
        /*0038*/ 	.byte	0x04, 0x17
        /*003a*/ 	.short	(.L_69 - .L_68)
.L_68:
        /*003c*/ 	.word	0x00000000
        /*0040*/ 	.short	0x0008
        /*0042*/ 	.short	0x0040
        /*0044*/ 	.byte	0x00, 0xf5, 0x21, 0x00


	//----- nvinfo : EIATTR_KPARAM_INFO
	.align		4
.L_69:
        /*0048*/ 	.byte	0x04, 0x17
        /*004a*/ 	.short	(.L_71 - .L_70)
.L_70:
        /*004c*/ 	.word	0x00000000
        /*0050*/ 	.short	0x0007
        /*0052*/ 	.short	0x0038
        /*0054*/ 	.byte	0x00, 0xf5, 0x21, 0x00


	//----- nvinfo : EIATTR_KPARAM_INFO
	.align		4
.L_71:
        /*0058*/ 	.byte	0x04, 0x17
        /*005a*/ 	.short	(.L_73 - .L_72)
.L_72:
        /*005c*/ 	.word	0x00000000
        /*0060*/ 	.short	0x0006
        /*0062*/ 	.short	0x0030
        /*0064*/ 	.byte	0x00, 0xf5, 0x21, 0x00


	//----- nvinfo : EIATTR_KPARAM_INFO
	.align		4
.L_73:
        /*0068*/ 	.byte	0x04, 0x17
        /*006a*/ 	.short	(.L_75 - .L_74)
.L_74:
        /*006c*/ 	.word	0x00000000
        /*0070*/ 	.short	0x0005
        /*0072*/ 	.short	0x0028
        /*0074*/ 	.byte	0x00, 0xf5, 0x21, 0x00


	//----- nvinfo : EIATTR_KPARAM_INFO
	.align		4
.L_75:
        /*0078*/ 	.byte	0x04, 0x17
        /*007a*/ 	.short	(.L_77 - .L_76)
.L_76:
        /*007c*/ 	.word	0x00000000
        /*0080*/ 	.short	0x0004
        /*0082*/ 	.short	0x0020
        /*0084*/ 	.byte	0x00, 0xf5, 0x21, 0x00


	//----- nvinfo : EIATTR_KPARAM_INFO
	.align		4
.L_77:
        /*0088*/ 	.byte	0x04, 0x17
        /*008a*/ 	.short	(.L_79 - .L_78)
.L_78:
        /*008c*/ 	.word	0x00000000
        /*0090*/ 	.short	0x0003
        /*0092*/ 	.short	0x0018
        /*0094*/ 	.byte	0x00, 0xf5, 0x21, 0x00


	//----- nvinfo : EIATTR_KPARAM_INFO
	.align		4
.L_79:
        /*0098*/ 	.byte	0x04, 0x17
        /*009a*/ 	.short	(.L_81 - .L_80)
.L_80:
        /*009c*/ 	.word	0x00000000
        /*00a0*/ 	.short	0x0002
        /*00a2*/ 	.short	0x0010
        /*00a4*/ 	.byte	0x00, 0xf5, 0x21, 0x00


	//----- nvinfo : EIATTR_KPARAM_INFO
	.align		4
.L_81:
        /*00a8*/ 	.byte	0x04, 0x17
        /*00aa*/ 	.short	(.L_83 - .L_82)
.L_82:
        /*00ac*/ 	.word	0x00000000
        /*00b0*/ 	.short	0x0001
        /*00b2*/ 	.short	0x0008
        /*00b4*/ 	.byte	0x00, 0xf5, 0x21, 0x00


	//----- nvinfo : EIATTR_KPARAM_INFO
	.align		4
.L_83:
        /*00b8*/ 	.byte	0x04, 0x17
        /*00ba*/ 	.short	(.L_85 - .L_84)
.L_84:
        /*00bc*/ 	.word	0x00000000
        /*00c0*/ 	.short	0x0000
        /*00c2*/ 	.short	0x0000
        /*00c4*/ 	.byte	0x00, 0xf5, 0x21, 0x00


	//----- nvinfo : EIATTR_SPARSE_MMA_MASK
	.align		4
.L_85:
        /*00c8*/ 	.byte	0x03, 0x50
        /*00ca*/ 	.short	0x0000


	//----- nvinfo : EIATTR_MAXREG_COUNT
	.align		4
        /*00cc*/ 	.byte	0x03, 0x1b
        /*00ce*/ 	.short	0x00ff


	//----- nvinfo : EIATTR_NUM_BARRIERS
	.align		4
        /*00d0*/ 	.byte	0x02, 0x4c
        /*00d2*/ 	.byte	0x01
	.zero		1


	//----- nvinfo : EIATTR_MERCURY_ISA_VERSION
	.align		4
        /*00d4*/ 	.byte	0x03, 0x5f
        /*00d6*/ 	.short	0x0101


	//----- nvinfo : EIATTR_VRC_CTA_INIT_COUNT
	.align		4
        /*00d8*/ 	.byte	0x02, 0x4a
	.zero		1
	.zero		1


	//----- nvinfo : EIATTR_EXIT_INSTR_OFFSETS
	.align		4
        /*00dc*/ 	.byte	0x04, 0x1c
        /*00de*/ 	.short	(.L_87 - .L_86)


	//   ....[0]....
.L_86:
        /*00e0*/ 	.word	0x000000a0


	//   ....[1]....
        /*00e4*/ 	.word	0x00000180


	//   ....[2]....
        /*00e8*/ 	.word	0x00000420


	//   ....[3]....
        /*00ec*/ 	.word	0x000017b0


	//   ....[4]....
        /*00f0*/ 	.word	0x00001820


	//----- nvinfo : EIATTR_CRS_STACK_SIZE
	.align		4
.L_87:
        /*00f4*/ 	.byte	0x04, 0x1e
        /*00f6*/ 	.short	(.L_89 - .L_88)
.L_88:
        /*00f8*/ 	.word	0x00000000


	//----- nvinfo : EIATTR_CBANK_PARAM_SIZE
	.align		4
.L_89:
        /*00fc*/ 	.byte	0x03, 0x19
        /*00fe*/ 	.short	0x005c


	//----- nvinfo : EIATTR_PARAM_CBANK
	.align		4
        /*0100*/ 	.byte	0x04, 0x0a
        /*0102*/ 	.short	(.L_91 - .L_90)
	.align		4
.L_90:
        /*0104*/ 	.word	index@(.nv.constant0._Z38pchipInterpolationBatchOptimizedKernelPPKfPPfPKiS5_S5_S5_S0_S0_S0_S0_S0_i)
        /*0108*/ 	.short	0x0380
        /*010a*/ 	.short	0x005c


	//----- nvinfo : EIATTR_SW_WAR
	.align		4
.L_91:
        /*010c*/ 	.byte	0x04, 0x36
        /*010e*/ 	.short	(.L_93 - .L_92)
.L_92:
        /*0110*/ 	.word	0x00000008
.L_93:


//--------------------- .nv.info._Z40bicubicInterpolationBatchOptimizedKernelPPKfPPfPKiS5_S5_S5_S0_S0_S0_S0_S0_i --------------------------
	.section	.nv.info._Z40bicubicInterpolationBatchOptimizedKernelPPKfPPfPKiS5_S5_S5_S0_S0_S0_S0_S0_i,"",@"SHT_CUDA_INFO"
	.sectionflags	@""
	.align	4


	//----- nvinfo : EIATTR_CUDA_API_VERSION
	.align		4
        /*0000*/ 	.byte	0x04, 0x37
        /*0002*/ 	.short	(.L_95 - .L_94)
.L_94:
        /*0004*/ 	.word	0x00000082


	//----- nvinfo : EIATTR_KPARAM_INFO
	.align		4
.L_95:
        /*0008*/ 	.byte	0x04, 0x17
        /*000a*/ 	.short	(.L_97 - .L_96)
.L_96:
        /*000c*/ 	.word	0x00000000
        /*0010*/ 	.short	0x000b
        /*0012*/ 	.short	0x0058
        /*0014*/ 	.byte	0x00, 0xf0, 0x11, 0x00


	//----- nvinfo : EIATTR_KPARAM_INFO
	.align		4
.L_97:
        /*0018*/ 	.byte	0x04, 0x17
        /*001a*/ 	.short	(.L_99 - .L_98)
.L_98:
        /*001c*/ 	.word	0x00000000
        /*0020*/ 	.short	0x000a
        /*0022*/ 	.short	0x0050
        /*0024*/ 	.byte	0x00, 0xf5, 0x21, 0x00


	//----- nvinfo : EIATTR_KPARAM_INFO
	.align		4
.L_99:
        /*0028*/ 	.byte	0x04, 0x17
        /*002a*/ 	.short	(.L_101 - .L_100)
.L_100:
        /*002c*/ 	.word	0x00000000
        /*0030*/ 	.short	0x0009
        /*0032*/ 	.short	0x0048
        /*0034*/ 	.byte	0x00, 0xf5, 0x21, 0x00


	//----- nvinfo : EIATTR_KPARAM_INFO
	.align		4
.L_101:
        /*0038*/ 	.byte	0x04, 0x17
        /*003a*/ 	.short	(.L_103 - .L_102)
.L_102:
        /*003c*/ 	.word	0x00000000
        /*0040*/ 	.short	0x0008
        /*0042*/ 	.short	0x0040
        /*0044*/ 	.byte	0x00, 0xf5, 0x21, 0x00


	//----- nvinfo : EIATTR_KPARAM_INFO
	.align		4
.L_103:
        /*0048*/ 	.byte	0x04, 0x17
        /*004a*/ 	.short	(.L_105 - .L_104)
.L_104:
        /*004c*/ 	.word	0x00000000
        /*0050*/ 	.short	0x0007
        /*0052*/ 	.short	0x0038
        /*0054*/ 	.byte	0x00, 0xf5, 0x21, 0x00


	//----- nvinfo : EIATTR_KPARAM_INFO
	.align		4
.L_105:
        /*0058*/ 	.byte	0x04, 0x17
        /*005a*/ 	.short	(.L_107 - .L_106)
.L_106:
        /*005c*/ 	.word	0x00000000
        /*0060*/ 	.short	0x0006
        /*0062*/ 	.short	0x0030
        /*0064*/ 	.byte	0x00, 0xf5, 0x21, 0x00


	//----- nvinfo : EIATTR_KPARAM_INFO
	.align		4
.L_107:
        /*0068*/ 	.byte	0x04, 0x17
        /*006a*/ 	.short	(.L_109 - .L_108)
.L_108:
        /*006c*/ 	.word	0x00000000
        /*0070*/ 	.short	0x0005
        /*0072*/ 	.short	0x0028
        /*0074*/ 	.byte	0x00, 0xf5, 0x21, 0x00


	//----- nvinfo : EIATTR_KPARAM_INFO
	.align		4
.L_109:
        /*0078*/ 	.byte	0x04, 0x17
        /*007a*/ 	.short	(.L_111 - .L_110)
.L_110:
        /*007c*/ 	.word	0x00000000
        /*0080*/ 	.short	0x0004
        /*0082*/ 	.short	0x0020
        /*0084*/ 	.byte	0x00, 0xf5, 0x21, 0x00


	//----- nvinfo : EIATTR_KPARAM_INFO
	.align		4
.L_111:
        /*0088*/ 	.byte	0x04, 0x17
        /*008a*/ 	.short	(.L_113 - .L_112)
.L_112:
        /*008c*/ 	.word	0x00000000
        /*0090*/ 	.short	0x0003
        /*0092*/ 	.short	0x0018
        /*0094*/ 	.byte	0x00, 0xf5, 0x21, 0x00


	//----- nvinfo : EIATTR_KPARAM_INFO
	.align		4
.L_113:
        /*0098*/ 	.byte	0x04, 0x17
        /*009a*/ 	.short	(.L_115 - .L_114)
.L_114:
        /*009c*/ 	.word	0x00000000
        /*00a0*/ 	.short	0x0002
        /*00a2*/ 	.short	0x0010
        /*00a4*/ 	.byte	0x00, 0xf5, 0x21, 0x00


	//----- nvinfo : EIATTR_KPARAM_INFO
	.align		4
.L_115:
        /*00a8*/ 	.byte	0x04, 0x17
        /*00aa*/ 	.short	(.L_117 - .L_116)
.L_116:
        /*00ac*/ 	.word	0x00000000
        /*00b0*/ 	.short	0x0001
        /*00b2*/ 	.short	0x0008
        /*00b4*/ 	.byte	0x00, 0xf5, 0x21, 0x00


	//----- nvinfo : EIATTR_KPARAM_INFO
	.align		4
.L_117:
        /*00b8*/ 	.byte	0x04, 0x17
        /*00ba*/ 	.short	(.L_119 - .L_118)
.L_118:
        /*00bc*/ 	.word	0x00000000
        /*00c0*/ 	.short	0x0000
        /*00c2*/ 	.short	0x0000
        /*00c4*/ 	.byte	0x00, 0xf5, 0x21, 0x00


	//----- nvinfo : EIATTR_SPARSE_MMA_MASK
	.align		4
.L_119:
        /*00c8*/ 	.byte	0x03, 0x50
        /*00ca*/ 	.short	0x0000


	//----- nvinfo : EIATTR_MAXREG_COUNT
	.align		4
        /*00cc*/ 	.byte	0x03, 0x1b
        /*00ce*/ 	.short	0x00ff


	//----- nvinfo : EIATTR_MERCURY_ISA_VERSION
	.align		4
        /*00d0*/ 	.byte	0x03, 0x5f
        /*00d2*/ 	.short	0x0101


	//----- nvinfo : EIATTR_VRC_CTA_INIT_COUNT
	.align		4
        /*00d4*/ 	.byte	0x02, 0x4a
	.zero		1
	.zero		1


	//----- nvinfo : EIATTR_EXIT_INSTR_OFFSETS
	.align		4
        /*00d8*/ 	.byte	0x04, 0x1c
        /*00da*/ 	.short	(.L_121 - .L_120)


	//   ....[0]....
.L_120:
        /*00dc*/ 	.word	0x000000c0


	//   ....[1]....
        /*00e0*/ 	.word	0x00000160


	//   ....[2]....
        /*00e4*/ 	.word	0x00000400


	//   ....[3]....
        /*00e8*/ 	.word	0x00000b20


	//----- nvinfo : EIATTR_CBANK_PARAM_SIZE
	.align		4
.L_121:
        /*00ec*/ 	.byte	0x03, 0x19
        /*00ee*/ 	.short	0x005c


	//----- nvinfo : EIATTR_PARAM_CBANK
	.align		4
        /*00f0*/ 	.byte	0x04, 0x0a
        /*00f2*/ 	.short	(.L_123 - .L_122)
	.align		4
.L_122:
        /*00f4*/ 	.word	index@(.nv.constant0._Z40bicubicInterpolationBatchOptimizedKernelPPKfPPfPKiS5_S5_S5_S0_S0_S0_S0_S0_i)
        /*00f8*/ 	.short	0x0380
        /*00fa*/ 	.short	0x005c


	//----- nvinfo : EIATTR_SW_WAR
	.align		4
.L_123:
        /*00fc*/ 	.byte	0x04, 0x36
        /*00fe*/ 	.short	(.L_125 - .L_124)
.L_124:
        /*0100*/ 	.word	0x00000008
.L_125:


//--------------------- .nv.info._Z41bilinearInterpolationBatchOptimizedKernelPPKfPPfPKiS5_S5_S5_S0_S0_S0_S0_S0_iii --------------------------
	.section	.nv.info._Z41bilinearInterpolationBatchOptimizedKernelPPKfPPfPKiS5_S5_S5_S0_S0_S0_S0_S0_iii,"",@"SHT_CUDA_INFO"
	.sectionflags	@""
	.align	4


	//----- nvinfo : EIATTR_CUDA_API_VERSION
	.align		4
        /*0000*/ 	.byte	0x04, 0x37
        /*0002*/ 	.short	(.L_127 - .L_126)
.L_126:
        /*0004*/ 	.word	0x00000082


	//----- nvinfo : EIATTR_KPARAM_INFO
	.align		4
.L_127:
        /*0008*/ 	.byte	0x04, 0x17
        /*000a*/ 	.short	(.L_129 - .L_128)
.L_128:
        /*000c*/ 	.word	0x00000000
        /*0010*/ 	.short	0x000d
        /*0012*/ 	.short	0x0060
        /*0014*/ 	.byte	0x00, 0xf0, 0x11, 0x00


	//----- nvinfo : EIATTR_KPARAM_INFO
	.align		4
.L_129:
        /*0018*/ 	.byte	0x04, 0x17
        /*001a*/ 	.short	(.L_131 - .L_130)
.L_130:
        /*001c*/ 	.word	0x00000000
        /*0020*/ 	.short	0x000c
        /*0022*/ 	.short	0x005c
        /*0024*/ 	.byte	0x00, 0xf0, 0x11, 0x00


	//----- nvinfo : EIATTR_KPARAM_INFO
	.align		4
.L_131:
        /*0028*/ 	.byte	0x04, 0x17
        /*002a*/ 	.short	(.L_133 - .L_132)
.L_132:
        /*002c*/ 	.word	0x00000000
        /*0030*/ 	.short	0x000b
        /*0032*/ 	.short	0x0058
        /*0034*/ 	.byte	0x00, 0xf0, 0x11, 0x00


	//----- nvinfo : EIATTR_KPARAM_INFO
	.align		4
.L_133:
        /*0038*/ 	.byte	0x04, 0x17
        /*003a*/ 	.short	(.L_135 - .L_134)
.L_134:
        /*003c*/ 	.word	0x00000000
        /*0040*/ 	.short	0x000a
        /*0042*/ 	.short	0x0050
        /*0044*/ 	.byte	0x00, 0xf5, 0x21, 0x00


	//----- nvinfo : EIATTR_KPARAM_INFO
	.align		4
.L_135:
        /*0048*/ 	.byte	0x04, 0x17
        /*004a*/ 	.short	(.L_137 - .L_136)
.L_136:
        /*004c*/ 	.word	0x00000000
        /*0050*/ 	.short	0x0009
        /*0052*/ 	.short	0x0048
        /*0054*/ 	.byte	0x00, 0xf5, 0x21, 0x00


	//----- nvinfo : EIATTR_KPARAM_INFO
	.align		4
.L_137:
        /*0058*/ 	.byte	0x04, 0x17
        /*005a*/ 	.short	(.L_139 - .L_138)
.L_138:
        /*005c*/ 	.word	0x00000000
        /*0060*/ 	.short	0x0008
        /*0062*/ 	.short	0x0040
        /*0064*/ 	.byte	0x00, 0xf5, 0x21, 0x00


	//----- nvinfo : EIATTR_KPARAM_INFO
	.align		4
.L_139:
        /*0068*/ 	.byte	0x04, 0x17
        /*006a*/ 	.short	(.L_141 - .L_140)
.L_140:
        /*006c*/ 	.word	0x00000000
        /*0070*/ 	.short	0x0007
        /*0072*/ 	.short	0x0038
        /*0074*/ 	.byte	0x00, 0xf5, 0x21, 0x00


	//----- nvinfo : EIATTR_KPARAM_INFO
	.align		4
.L_141:
        /*0078*/ 	.byte	0x04, 0x17
        /*007a*/ 	.short	(.L_143 - .L_142)
.L_142:
        /*007c*/ 	.word	0x00000000
        /*0080*/ 	.short	0x0006
        /*0082*/ 	.short	0x0030
        /*0084*/ 	.byte	0x00, 0xf5, 0x21, 0x00


	//----- nvinfo : EIATTR_KPARAM_INFO
	.align		4
.L_143:
        /*0088*/ 	.byte	0x04, 0x17
        /*008a*/ 	.short	(.L_145 - .L_144)
.L_144:
        /*008c*/ 	.word	0x00000000
        /*0090*/ 	.short	0x0005
        /*0092*/ 	.short	0x0028
        /*0094*/ 	.byte	0x00, 0xf5, 0x21, 0x00


	//----- nvinfo : EIATTR_KPARAM_INFO
	.align		4
.L_145:
        /*0098*/ 	.byte	0x04, 0x17
        /*009a*/ 	.short	(.L_147 - .L_146)
.L_146:
        /*009c*/ 	.word	0x00000000
        /*00a0*/ 	.short	0x0004
        /*00a2*/ 	.short	0x0020
        /*00a4*/ 	.byte	0x00, 0xf5, 0x21, 0x00


	//----- nvinfo : EIATTR_KPARAM_INFO
	.align		4
.L_147:
        /*00a8*/ 	.byte	0x04, 0x17
        /*00aa*/ 	.short	(.L_149 - .L_148)
.L_148:
        /*00ac*/ 	.word	0x00000000
        /*00b0*/ 	.short	0x0003
        /*00b2*/ 	.short	0x0018
        /*00b4*/ 	.byte	0x00, 0xf5, 0x21, 0x00


	//----- nvinfo : EIATTR_KPARAM_INFO
	.align		4
.L_149:
        /*00b8*/ 	.byte	0x04, 0x17
        /*00ba*/ 	.short	(.L_151 - .L_150)
.L_150:
        /*00bc*/ 	.word	0x00000000
        /*00c0*/ 	.short	0x0002
        /*00c2*/ 	.short	0x0010
        /*00c4*/ 	.byte	0x00, 0xf5, 0x21, 0x00


	//----- nvinfo : EIATTR_KPARAM_INFO
	.align		4
.L_151:
        /*00c8*/ 	.byte	0x04, 0x17
        /*00ca*/ 	.short	(.L_153 - .L_152)
.L_152:
        /*00cc*/ 	.word	0x00000000
        /*00d0*/ 	.short	0x0001
        /*00d2*/ 	.short	0x0008
        /*00d4*/ 	.byte	0x00, 0xf5, 0x21, 0x00


	//----- nvinfo : EIATTR_KPARAM_INFO
	.align		4
.L_153:
        /*00d8*/ 	.byte	0x04, 0x17
        /*00da*/ 	.short	(.L_155 - .L_154)
.L_154:
        /*00dc*/ 	.word	0x00000000
        /*00e0*/ 	.short	0x0000
        /*00e2*/ 	.short	0x0000
        /*00e4*/ 	.byte	0x00, 0xf5, 0x21, 0x00


	//----- nvinfo : EIATTR_SPARSE_MMA_MASK
	.align		4
.L_155:
        /*00e8*/ 	.byte	0x03, 0x50
        /*00ea*/ 	.short	0x0000


	//----- nvinfo : EIATTR_MAXREG_COUNT
	.align		4
        /*00ec*/ 	.byte	0x03, 0x1b
        /*00ee*/ 	.short	0x00ff


	//----- nvinfo : EIATTR_NUM_BARRIERS
	.align		4
        /*00f0*/ 	.byte	0x02, 0x4c
        /*00f2*/ 	.byte	0x01
	.zero		1


	//----- nvinfo : EIATTR_MERCURY_ISA_VERSION
	.align		4
        /*00f4*/ 	.byte	0x03, 0x5f
        /*00f6*/ 	.short	0x0101


	//----- nvinfo : EIATTR_VRC_CTA_INIT_COUNT
	.align		4
        /*00f8*/ 	.byte	0x02, 0x4a
	.zero		1
	.zero		1


	//----- nvinfo : EIATTR_EXIT_INSTR_OFFSETS
	.align		4
        /*00fc*/ 	.byte	0x04, 0x1c
        /*00fe*/ 	.short	(.L_157 - .L_156)


	//   ....[0]....
.L_156:
        /*0100*/ 	.word	0x000000c0


	//   ....[1]....
        /*0104*/ 	.word	0x00000160


	//   ....[2]....
        /*0108*/ 	.word	0x00000810


	//----- nvinfo : EIATTR_CRS_STACK_SIZE
	.align		4
.L_157:
        /*010c*/ 	.byte	0x04, 0x1e
        /*010e*/ 	.short	(.L_159 - .L_158)
.L_158:
        /*0110*/ 	.word	0x00000000


	//----- nvinfo : EIATTR_CBANK_PARAM_SIZE
	.align		4
.L_159:
        /*0114*/ 	.byte	0x03, 0x19
        /*0116*/ 	.short	0x0064


	//----- nvinfo : EIATTR_PARAM_CBANK
	.align		4
        /*0118*/ 	.byte	0x04, 0x0a
        /*011a*/ 	.short	(.L_161 - .L_160)
	.align		4
.L_160:
        /*011c*/ 	.word	index@(.nv.constant0._Z41bilinearInterpolationBatchOptimizedKernelPPKfPPfPKiS5_S5_S5_S0_S0_S0_S0_S0_iii)
        /*0120*/ 	.short	0x0380
        /*0122*/ 	.short	0x0064


	//----- nvinfo : EIATTR_SW_WAR
	.align		4
.L_161:
        /*0124*/ 	.byte	0x04, 0x36
        /*0126*/ 	.short	(.L_163 - .L_162)
.L_162:
        /*0128*/ 	.word	0x00000008
.L_163:


//--------------------- .nv.callgraph             --------------------------
	.section	.nv.callgraph,"",@"SHT_CUDA_CALLGRAPH"
	.align	4
	.sectionentsize	8
	.align		4
        /*0000*/ 	.word	0x00000000
	.align		4
        /*0004*/ 	.word	0xffffffff
	.align		4
        /*0008*/ 	.word	0x00000000
	.align		4
        /*000c*/ 	.word	0xfffffffe
	.align		4
        /*0010*/ 	.word	0x00000000
	.align		4
        /*0014*/ 	.word	0xfffffffd
	.align		4
        /*0018*/ 	.word	0x00000000
	.align		4
        /*001c*/ 	.word	0xfffffffc


//--------------------- .text._Z31unifiedBatchInterpolationKernelPPKfPPfPKiS5_S5_S5_S0_S0_S0_S0_S0_S5_i --------------------------
	.section	.text._Z31unifiedBatchInterpolationKernelPPKfPPfPKiS5_S5_S5_S0_S0_S0_S0_S0_S5_i,"ax",@progbits
	.align	128
        .global         _Z31unifiedBatchInterpolationKernelPPKfPPfPKiS5_S5_S5_S0_S0_S0_S0_S0_S5_i
        .type           _Z31unifiedBatchInterpolationKernelPPKfPPfPKiS5_S5_S5_S0_S0_S0_S0_S0_S5_i,@function
        .size           _Z31unifiedBatchInterpolationKernelPPKfPPfPKiS5_S5_S5_S0_S0_S0_S0_S0_S5_i,(.L_x_46 - _Z31unifiedBatchInterpolationKernelPPKfPPfPKiS5_S5_S5_S0_S0_S0_S0_S0_S5_i)
        .other          _Z31unifiedBatchInterpolationKernelPPKfPPfPKiS5_S5_S5_S0_S0_S0_S0_S0_S5_i,@"STO_CUDA_ENTRY STV_DEFAULT"
_Z31unifiedBatchInterpolationKernelPPKfPPfPKiS5_S5_S5_S0_S0_S0_S0_S0_S5_i:
.text._Z31unifiedBatchInterpolationKernelPPKfPPfPKiS5_S5_S5_S0_S0_S0_S0_S0_S5_i:
[----:B------:R-:W-:Y:S01]  /*0000*/  LDC R1, c[0x0][0x37c] ;  /* 0x0000df00ff017b82 */ /* 0x000fe20000000800 */
[----:B------:R-:W-:Y:S05]  /*0010*/  EXIT ;  /* 0x000000000000794d */ /* 0x000fea0003800000 */
.L_x_0:
[----:B------:R-:W-:-:S00]  /*0020*/  BRA `(.L_x_0) ;  /* 0xfffffffc00fc7947 */ /* 0x000fc0000383ffff */
[----:B------:R-:W-:-:S00]  /*0030*/  NOP ;  /* 0x0000000000007918 */ /* 0x000fc00000000000 */
        /* <DEDUP_REMOVED lines=12> */
.L_x_46:


//--------------------- .text._Z38pchipInterpolationBatchOptimizedKernelPPKfPPfPKiS5_S5_S5_S0_S0_S0_S0_S0_i --------------------------
	.section	.text._Z38pchipInterpolationBatchOptimizedKernelPPKfPPfPKiS5_S5_S5_S0_S0_S0_S0_S0_i,"ax",@progbits
	.align	128
        .global         _Z38pchipInterpolationBatchOptimizedKernelPPKfPPfPKiS5_S5_S5_S0_S0_S0_S0_S0_i
        .type           _Z38pchipInterpolationBatchOptimizedKernelPPKfPPfPKiS5_S5_S5_S0_S0_S0_S0_S0_i,@function
        .size           _Z38pchipInterpolationBatchOptimizedKernelPPKfPPfPKiS5_S5_S5_S0_S0_S0_S0_S0_i,(.L_x_45 - _Z38pchipInterpolationBatchOptimizedKernelPPKfPPfPKiS5_S5_S5_S0_S0_S0_S0_S0_i)
        .other          _Z38pchipInterpolationBatchOptimizedKernelPPKfPPfPKiS5_S5_S5_S0_S0_S0_S0_S0_i,@"STO_CUDA_ENTRY STV_DEFAULT"
_Z38pchipInterpolationBatchOptimizedKernelPPKfPPfPKiS5_S5_S5_S0_S0_S0_S0_S0_i:
.text._Z38pchipInterpolationBatchOptimizedKernelPPKfPPfPKiS5_S5_S5_S0_S0_S0_S0_S0_i:
[----:B------:R-:W-:Y:S01]  /*0000*/  LDC R1, c[0x0][0x37c] ;  /* 0x0000df00ff017b82 */ /* 0x000fe20000000800 */
[----:B------:R-:W0:Y:S01]  /*0010*/  S2R R15, SR_CTAID.Z ;  /* 0x00000000000f7919 */ /* 0x000e220000002700 */
[----:B------:R-:W0:Y:S06]  /*0020*/  LDCU UR8, c[0x0][0x3d8] ;  /* 0x00007b00ff0877ac */ /* 0x000e2c0008000800 */
[----:B------:R-:W1:Y:S01]  /*0030*/  S2UR UR4, SR_CTAID.X ;  /* 0x00000000000479c3 */ /* 0x000e620000002500 */
[----:B------:R-:W1:Y:S01]  /*0040*/  LDCU UR5, c[0x0][0x360] ;  /* 0x00006c00ff0577ac */ /* 0x000e620008000800 */
[----:B------:R-:W2:Y:S06]  /*0050*/  LDCU UR7, c[0x0][0x364] ;  /* 0x00006c80ff0777ac */ /* 0x000eac0008000800 */
[----:B------:R-:W2:Y:S01]  /*0060*/  S2UR UR6, SR_CTAID.Y ;  /* 0x00000000000679c3 */ /* 0x000ea20000002600 */
[----:B-1----:R-:W-:Y:S01]  /*0070*/  UIMAD UR4, UR4, UR5, URZ ;  /* 0x00000005040472a4 */ /* 0x002fe2000f8e02ff */
[----:B0-----:R-:W-:Y:S01]  /*0080*/  ISETP.GE.AND P0, PT, R15, UR8, PT ;  /* 0x000000080f007c0c */ /* 0x001fe2000bf06270 */
[----:B--2---:R-:W-:-:S12]  /*0090*/  UIMAD UR5, UR6, UR7, URZ ;  /* 0x00000007060572a4 */ /* 0x004fd8000f8e02ff */
[----:B------:R-:W-:Y:S05]  /*00a0*/  @P0 EXIT ;  /* 0x000000000000094d */ /* 0x000fea0003800000 */
[----:B------:R-:W0:Y:S01]  /*00b0*/  LDC.64 R4, c[0x0][0x3a8] ;  /* 0x0000ea00ff047b82 */ /* 0x000e220000000a00 */
[----:B------:R-:W1:Y:S07]  /*00c0*/  LDCU.64 UR6, c[0x0][0x358] ;  /* 0x00006b00ff0677ac */ /* 0x000e6e0008000a00 */
[----:B------:R-:W2:Y:S01]  /*00d0*/  LDC.64 R2, c[0x0][0x3a0] ;  /* 0x0000e800ff027b82 */ /* 0x000ea20000000a00 */
[----:B0-----:R-:W-:-:S06]  /*00e0*/  IMAD.WIDE.U32 R4, R15, 0x4, R4 ;  /* 0x000000040f047825 */ /* 0x001fcc00078e0004 */
[----:B-1----:R-:W3:Y:S01]  /*00f0*/  LDG.E.CONSTANT R4, desc[UR6][R4.64] ;  /* 0x0000000604047981 */ /* 0x002ee2000c1e9900 */
[----:B--2---:R-:W-:-:S05]  /*0100*/  IMAD.WIDE.U32 R2, R15, 0x4, R2 ;  /* 0x000000040f027825 */ /* 0x004fca00078e0002 */
[----:B------:R-:W2:Y:S01]  /*0110*/  LDG.E.CONSTANT R11, desc[UR6][R2.64] ;  /* 0x00000006020b7981 */ /* 0x000ea2000c1e9900 */
[----:B------:R-:W0:Y:S01]  /*0120*/  S2R R0, SR_TID.Y ;  /* 0x0000000000007919 */ /* 0x000e220000002200 */
[----:B------:R-:W1:Y:S01]  /*0130*/  S2R R13, SR_TID.X ;  /* 0x00000000000d7919 */ /* 0x000e620000002100 */
[----:B0-----:R-:W-:Y:S02]  /*0140*/  IADD3 R9, PT, PT, R0, UR5, RZ ;  /* 0x0000000500097c10 */ /* 0x001fe4000fffe0ff */
[----:B-1----:R-:W-:Y:S02]  /*0150*/  IADD3 R8, PT, PT, R13, UR4, RZ ;  /* 0x000000040d087c10 */ /* 0x002fe4000fffe0ff */
[----:B---3--:R-:W-:-:S04]  /*0160*/  ISETP.GE.AND P0, PT, R9, R4, PT ;  /* 0x000000040900720c */ /* 0x008fc80003f06270 */
[----:B--2---:R-:W-:-:S13]  /*0170*/  ISETP.GE.OR P0, PT, R8, R11, P0 ;  /* 0x0000000b0800720c */ /* 0x004fda0000706670 */
[----:B------:R-:W-:Y:S05]  /*0180*/  @P0 EXIT ;  /* 0x000000000000094d */ /* 0x000fea0003800000 */
[----:B------:R-:W0:Y:S08]  /*0190*/  LDC.64 R20, c[0x0][0x390] ;  /* 0x0000e400ff147b82 */ /* 0x000e300000000a00 */
[----:B------:R-:W1:Y:S08]  /*01a0*/  LDC.64 R18, c[0x0][0x3b0] ;  /* 0x0000ec00ff127b82 */ /* 0x000e700000000a00 */
[----:B------:R-:W2:Y:S08]  /*01b0*/  LDC.64 R2, c[0x0][0x3c0] ;  /* 0x0000f000ff027b82 */ /* 0x000eb00000000a00 */
[----:B------:R-:W3:Y:S01]  /*01c0*/  LDC.64 R16, c[0x0][0x3b8] ;  /* 0x0000ee00ff107b82 */ /* 0x000ee20000000a00 */
[----:B0-----:R-:W-:-:S05]  /*01d0*/  IMAD.WIDE.U32 R20, R15, 0x4, R20 ;  /* 0x000000040f147825 */ /* 0x001fca00078e0014 */
[----:B------:R-:W4:Y:S02]  /*01e0*/  LDG.E.CONSTANT R10, desc[UR6][R20.64] ;  /* 0x00000006140a7981 */ /* 0x000f24000c1e9900 */
[----:B------:R-:W0:Y:S01]  /*01f0*/  LDC.64 R6, c[0x0][0x3c8] ;  /* 0x0000f200ff067b82 */ /* 0x000e220000000a00 */
[----:B-1----:R-:W-:-:S06]  /*0200*/  IMAD.WIDE.U32 R18, R15, 0x4, R18 ;  /* 0x000000040f127825 */ /* 0x002fcc00078e0012 */
[----:B------:R-:W5:Y:S01]  /*0210*/  LDG.E.CONSTANT R18, desc[UR6][R18.64] ;  /* 0x0000000612127981 */ /* 0x000f62000c1e9900 */
[----:B------:R-:W1:Y:S01]  /*0220*/  LDC.64 R4, c[0x0][0x398] ;  /* 0x0000e600ff047b82 */ /* 0x000e620000000a00 */
[----:B--2---:R-:W-:-:S06]  /*0230*/  IMAD.WIDE.U32 R2, R15, 0x4, R2 ;  /* 0x000000040f027825 */ /* 0x004fcc00078e0002 */
[----:B------:R-:W5:Y:S01]  /*0240*/  LDG.E.CONSTANT R2, desc[UR6][R2.64] ;  /* 0x0000000602027981 */ /* 0x000f62000c1e9900 */
[----:B---3--:R-:W-:-:S06]  /*0250*/  IMAD.WIDE.U32 R16, R15, 0x4, R16 ;  /* 0x000000040f107825 */ /* 0x008fcc00078e0010 */
[----:B------:R-:W2:Y:S01]  /*0260*/  LDG.E.CONSTANT R17, desc[UR6][R16.64] ;  /* 0x0000000610117981 */ /* 0x000ea2000c1e9900 */
[----:B0-----:R-:W-:-:S06]  /*0270*/  IMAD.WIDE.U32 R22, R15, 0x4, R6 ;  /* 0x000000040f167825 */ /* 0x001fcc00078e0006 */
[----:B------:R-:W2:Y:S01]  /*0280*/  LDG.E.CONSTANT R23, desc[UR6][R22.64] ;  /* 0x0000000616177981 */ /* 0x000ea2000c1e9900 */
[----:B-1----:R-:W-:-:S06]  /*0290*/  IMAD.WIDE.U32 R4, R15, 0x4, R4 ;  /* 0x000000040f047825 */ /* 0x002fcc00078e0004 */
[----:B------:R-:W3:Y:S01]  /*02a0*/  LDG.E.CONSTANT R4, desc[UR6][R4.64] ;  /* 0x0000000604047981 */ /* 0x000ee2000c1e9900 */
[----:B------:R-:W-:Y:S02]  /*02b0*/  I2FP.F32.S32 R7, R8 ;  /* 0x0000000800077245 */ /* 0x000fe40000201400 */
[----:B------:R-:W-:Y:S02]  /*02c0*/  I2FP.F32.U32 R6, R9 ;  /* 0x0000000900067245 */ /* 0x000fe40000201000 */
[----:B----4-:R-:W-:-:S05]  /*02d0*/  I2FP.F32.S32 R12, R10 ;  /* 0x0000000a000c7245 */ /* 0x010fca0000201400 */
[----:B------:R-:W-:Y:S01]  /*02e0*/  FADD R12, R12, -2 ;  /* 0xc00000000c0c7421 */ /* 0x000fe20000000000 */
[----:B-----5:R-:W-:Y:S02]  /*02f0*/  FFMA R7, R7, R18, R2 ;  /* 0x0000001207077223 */ /* 0x020fe40000000002 */
[----:B------:R-:W0:Y:S03]  /*0300*/  LDC.64 R18, c[0x0][0x380] ;  /* 0x0000e000ff127b82 */ /* 0x000e260000000a00 */
[----:B------:R-:W-:Y:S01]  /*0310*/  FSETP.GT.AND P0, PT, R7, R12, PT ;  /* 0x0000000c0700720b */ /* 0x000fe20003f04000 */
[----:B--2---:R-:W-:-:S05]  /*0320*/  FFMA R6, R6, R17, R23 ;  /* 0x0000001106067223 */ /* 0x004fca0000000017 */
[----:B------:R-:W-:Y:S02]  /*0330*/  FMNMX R2, R7, R6, PT ;  /* 0x0000000607027209 */ /* 0x000fe40003800000 */
[----:B---3--:R-:W-:Y:S02]  /*0340*/  I2FP.F32.S32 R3, R4 ;  /* 0x0000000400037245 */ /* 0x008fe40000201400 */
[----:B------:R-:W-:-:S03]  /*0350*/  FSETP.LT.OR P0, PT, R2, 1, P0 ;  /* 0x3f8000000200780b */ /* 0x000fc60000701400 */
[----:B------:R-:W-:-:S05]  /*0360*/  FADD R3, R3, -2 ;  /* 0xc000000003037421 */ /* 0x000fca0000000000 */
[----:B------:R-:W-:Y:S02]  /*0370*/  FSETP.LEU.AND P0, PT, R6, R3, !P0 ;  /* 0x000000030600720b */ /* 0x000fe4000470b000 */
[----:B------:R-:W1:Y:S11]  /*0380*/  LDC.64 R2, c[0x0][0x388] ;  /* 0x0000e200ff027b82 */ /* 0x000e760000000a00 */
[----:B------:R-:W2:Y:S01]  /*0390*/  @!P0 LDC.64 R20, c[0x0][0x3d0] ;  /* 0x0000f400ff148b82 */ /* 0x000ea20000000a00 */
[----:B-1----:R-:W-:-:S06]  /*03a0*/  IMAD.WIDE.U32 R2, R15, 0x8, R2 ;  /* 0x000000080f027825 */ /* 0x002fcc00078e0002 */
[----:B------:R-:W3:Y:S01]  /*03b0*/  LDG.E.64.CONSTANT R2, desc[UR6][R2.64] ;  /* 0x0000000602027981 */ /* 0x000ee2000c1e9b00 */
[----:B--2---:R-:W-:-:S06]  /*03c0*/  @!P0 IMAD.WIDE.U32 R20, R15, 0x4, R20 ;  /* 0x000000040f148825 */ /* 0x004fcc00078e0014 */
[----:B------:R-:W2:Y:S01]  /*03d0*/  @!P0 LDG.E.CONSTANT R21, desc[UR6][R20.64] ;  /* 0x0000000614158981 */ /* 0x000ea2000c1e9900 */
[----:B------:R-:W-:Y:S02]  /*03e0*/  @!P0 IMAD R17, R9, R11, R8 ;  /* 0x0000000b09118224 */ /* 0x000fe400078e0208 */
[----:B0-----:R-:W-:-:S04]  /*03f0*/  IMAD.WIDE.U32 R14, R15, 0x8, R18 ;  /* 0x000000080f0e7825 */ /* 0x001fc800078e0012 */
[----:B---3--:R-:W-:-:S05]  /*0400*/  @!P0 IMAD.WIDE R16, R17, 0x4, R2 ;  /* 0x0000000411108825 */ /* 0x008fca00078e0202 */
[----:B--2---:R0:W-:Y:S01]  /*0410*/  @!P0 STG.E desc[UR6][R16.64], R21 ;  /* 0x0000001510008986 */ /* 0x0041e2000c101906 */
[----:B------:R-:W-:Y:S05]  /*0420*/  @!P0 EXIT ;  /* 0x000000000000894d */ /* 0x000fea0003800000 */
[----:B------:R-:W0:Y:S01]  /*0430*/  LDG.E.64.CONSTANT R14, desc[UR6][R14.64] ;  /* 0x000000060e0e7981 */ /* 0x000e22000c1e9b00 */
[----:B------:R-:W-:-:S04]  /*0440*/  VIMNMX.U32 R5, PT, PT, R13, R0, !PT ;  /* 0x000000000d057248 */ /* 0x000fc80007fe0000 */
[----:B------:R-:W-:-:S13]  /*0450*/  ISETP.GT.U32.AND P0, PT, R5, 0x11, PT ;  /* 0x000000110500780c */ /* 0x000fda0003f04070 */
[----:B------:R-:W-:Y:S02]  /*0460*/  @!P0 VIMNMX R4, PT, PT, R9, R4, PT ;  /* 0x0000000409048248 */ /* 0x000fe40003fe0100 */
[----:B------:R-:W-:Y:S02]  /*0470*/  @!P0 IADD3 R5, PT, PT, R10, -0x1, RZ ;  /* 0xffffffff0a058810 */ /* 0x000fe40007ffe0ff */
[----:B------:R-:W-:Y:S02]  /*0480*/  @!P0 VIMNMX R4, PT, PT, R4, 0x1, !PT ;  /* 0x0000000104048848 */ /* 0x000fe40007fe0100 */
[----:B------:R-:W-:Y:S02]  /*0490*/  @!P0 VIADDMNMX.RELU R5, R8, 0xffffffff, R5, PT ;  /* 0xffffffff08058846 */ /* 0x000fe40003801105 */
[----:B------:R-:W-:-:S05]  /*04a0*/  @!P0 IADD3 R4, PT, PT, R4, -0x1, RZ ;  /* 0xffffffff04048810 */ /* 0x000fca0007ffe0ff */
[----:B------:R-:W-:Y:S01]  /*04b0*/  @!P0 IMAD R5, R10, R4, R5 ;  /* 0x000000040a058224 */ /* 0x000fe200078e0205 */
[----:B------:R-:W1:Y:S03]  /*04c0*/  @!P0 S2R R19, SR_CgaCtaId ;  /* 0x0000000000138919 */ /* 0x000e660000008800 */
[----:B0-----:R-:W-:-:S06]  /*04d0*/  @!P0 IMAD.WIDE R16, R5, 0x4, R14 ;  /* 0x0000000405108825 */ /* 0x001fcc00078e020e */
[----:B------:R0:W2:Y:S01]  /*04e0*/  @!P0 LDG.E R16, desc[UR6][R16.64] ;  /* 0x0000000610108981 */ /* 0x0000a2000c1e1900 */
[----:B------:R-:W-:Y:S01]  /*04f0*/  @!P0 MOV R4, 0x400 ;  /* 0x0000040000048802 */ /* 0x000fe20000000f00 */
[----:B------:R-:W3:Y:S01]  /*0500*/  F2I.FLOOR.NTZ R5, R6 ;  /* 0x0000000600057305 */ /* 0x000ee20000207100 */
[----:B------:R-:W-:Y:S05]  /*0510*/  WARPSYNC.ALL ;  /* 0x0000000000007948 */ /* 0x000fea0003800000 */
[----:B-1----:R-:W-:Y:S02]  /*0520*/  @!P0 LEA R19, R19, R4, 0x18 ;  /* 0x0000000413138211 */ /* 0x002fe400078ec0ff */
[----:B------:R-:W0:Y:S03]  /*0530*/  F2I.FLOOR.NTZ R4, R7 ;  /* 0x0000000700047305 */ /* 0x000e260000207100 */
[----:B------:R-:W-:-:S05]  /*0540*/  @!P0 IMAD R0, R0, 0x48, R19 ;  /* 0x0000004800008824 */ /* 0x000fca00078e0213 */
[----:B------:R-:W-:Y:S02]  /*0550*/  @!P0 LEA R13, R13, R0, 0x2 ;  /* 0x000000000d0d8211 */ /* 0x000fe400078e10ff */
[----:B---3--:R-:W-:Y:S02]  /*0560*/  IADD3 R0, PT, PT, R5, -UR5, RZ ;  /* 0x8000000505007c10 */ /* 0x008fe4000fffe0ff */
[----:B0-----:R-:W-:-:S04]  /*0570*/  IADD3 R17, PT, PT, R4, -UR4, RZ ;  /* 0x8000000404117c10 */ /* 0x001fc8000fffe0ff */
[----:B------:R-:W-:Y:S01]  /*0580*/  VIMNMX.U32 R12, PT, PT, R0, R17, !PT ;  /* 0x00000011000c7248 */ /* 0x000fe20007fe0000 */
[----:B--2---:R0:W-:Y:S01]  /*0590*/  @!P0 STS [R13], R16 ;  /* 0x000000100d008388 */ /* 0x0041e20000000800 */
[----:B------:R-:W-:Y:S02]  /*05a0*/  BAR.SYNC.DEFER_BLOCKING 0x0 ;  /* 0x0000000000007b1d */ /* 0x000fe40000010000 */
[----:B------:R-:W-:-:S13]  /*05b0*/  ISETP.GT.U32.AND P0, PT, R12, 0xe, PT ;  /* 0x0000000e0c00780c */ /* 0x000fda0003f04070 */
[----:B0-----:R-:W-:Y:S05]  /*05c0*/  @P0 BRA `(.L_x_1) ;  /* 0x00000010007c0947 */ /* 0x001fea0003800000 */
[----:B------:R-:W0:Y:S01]  /*05d0*/  S2R R13, SR_CgaCtaId ;  /* 0x00000000000d7919 */ /* 0x000e220000008800 */
[----:B------:R-:W-:Y:S01]  /*05e0*/  MOV R10, 0x400 ;  /* 0x00000400000a7802 */ /* 0x000fe20000000f00 */
[----:B------:R-:W-:Y:S01]  /*05f0*/  BSSY.RECONVERGENT B2, `(.L_x_2) ;  /* 0x0000040000027945 */ /* 0x000fe20003800200 */
[----:B------:R-:W-:Y:S02]  /*0600*/  HFMA2 R14, -RZ, RZ, 0, 0 ;  /* 0x00000000ff0e7431 */ /* 0x000fe400000001ff */
[----:B0-----:R-:W-:-:S05]  /*0610*/  LEA R13, R13, R10, 0x18 ;  /* 0x0000000a0d0d7211 */ /* 0x001fca00078ec0ff */
[----:B------:R-:W-:-:S05]  /*0620*/  IMAD R26, R0, 0x48, R13 ;  /* 0x00000048001a7824 */ /* 0x000fca00078e020d */
[----:B------:R-:W-:-:S05]  /*0630*/  LEA R26, R17, R26, 0x2 ;  /* 0x0000001a111a7211 */ /* 0x000fca00078e10ff */
[----:B------:R-:W-:Y:S04]  /*0640*/  LDS R15, [R26+0x48] ;  /* 0x000048001a0f7984 */ /* 0x000fe80000000800 */
[----:B------:R-:W0:Y:S04]  /*0650*/  LDS R12, [R26+0x4c] ;  /* 0x00004c001a0c7984 */ /* 0x000e280000000800 */
[----:B------:R-:W1:Y:S01]  /*0660*/  LDS R13, [R26+0x50] ;  /* 0x000050001a0d7984 */ /* 0x000e620000000800 */
[----:B0-----:R-:W-:Y:S01]  /*0670*/  FADD R0, -R15, R12 ;  /* 0x0000000c0f007221 */ /* 0x001fe20000000100 */
[----:B-1----:R-:W-:-:S04]  /*0680*/  FADD R17, -R12, R13 ;  /* 0x0000000d0c117221 */ /* 0x002fc80000000100 */
[----:B------:R-:W-:-:S05]  /*0690*/  FMUL R10, R0, R17 ;  /* 0x00000011000a7220 */ /* 0x000fca0000400000 */
[----:B------:R-:W-:-:S13]  /*06a0*/  FSETP.GTU.AND P0, PT, R10, RZ, PT ;  /* 0x000000ff0a00720b */ /* 0x000fda0003f0c000 */
[----:B------:R-:W-:Y:S05]  /*06b0*/  @!P0 BRA `(.L_x_3) ;  /* 0x0000000000cc8947 */ /* 0x000fea0003800000 */
[----:B------:R-:W0:Y:S01]  /*06c0*/  MUFU.RCP R15, R0 ;  /* 0x00000000000f7308 */ /* 0x000e220000001000 */
[----:B------:R-:W-:Y:S01]  /*06d0*/  UMOV UR4, 0x40400000 ;  /* 0x4040000000047882 */ /* 0x000fe20000000000 */
[----:B------:R-:W-:Y:S01]  /*06e0*/  BSSY.RECONVERGENT B3, `(.L_x_4) ;  /* 0x000000d000037945 */ /* 0x000fe20003800200 */
[----:B------:R-:W-:-:S05]  /*06f0*/  MOV R19, UR4 ;  /* 0x0000000400137c02 */ /* 0x000fca0008000f00 */
[----:B------:R-:W1:Y:S01]  /*0700*/  FCHK P0, R19, R0 ;  /* 0x0000000013007302 */ /* 0x000e620000000000 */
[----:B0-----:R-:W-:-:S04]  /*0710*/  FFMA R14, -R0, R15, 1 ;  /* 0x3f800000000e7423 */ /* 0x001fc8000000010f */
[----:B------:R-:W-:-:S04]  /*0720*/  FFMA R14, R15, R14, R15 ;  /* 0x0000000e0f0e7223 */ /* 0x000fc8000000000f */
[----:B------:R-:W-:-:S04]  /*0730*/  FFMA R15, R14, 3, RZ ;  /* 0x404000000e0f7823 */ /* 0x000fc800000000ff */
[----:B------:R-:W-:-:S04]  /*0740*/  FFMA R10, -R0, R15, 3 ;  /* 0x40400000000a7423 */ /* 0x000fc8000000010f */
[----:B------:R-:W-:Y:S01]  /*0750*/  FFMA R14, R14, R10, R15 ;  /* 0x0000000a0e0e7223 */ /* 0x000fe2000000000f */
[----:B-1----:R-:W-:Y:S06]  /*0760*/  @!P0 BRA `(.L_x_5) ;  /* 0x0000000000108947 */ /* 0x002fec0003800000 */
[----:B------:R-:W-:Y:S02]  /*0770*/  MOV R22, 0x40400000 ;  /* 0x4040000000167802 */ /* 0x000fe40000000f00 */
[----:B------:R-:W-:-:S07]  /*0780*/  MOV R10, 0x7a0 ;  /* 0x000007a0000a7802 */ /* 0x000fce0000000f00 */
[----:B------:R-:W-:Y:S05]  /*0790*/  CALL.REL.NOINC `($__internal_0_$__cuda_sm3x_div_rn_noftz_f32_slowpath) ;  /* 0x0000001000247944 */ /* 0x000fea0003c00000 */
[----:B------:R-:W-:-:S07]  /*07a0*/  MOV R14, R0 ;  /* 0x00000000000e7202 */ /* 0x000fce0000000f00 */
.L_x_5:
[----:B------:R-:W-:Y:S05]  /*07b0*/  BSYNC.RECONVERGENT B3 ;  /* 0x0000000000037941 */ /* 0x000fea0003800200 */
.L_x_4:
        /* <DEDUP_REMOVED lines=11> */
[----:B------:R-:W-:Y:S01]  /*0870*/  IMAD.MOV.U32 R22, RZ, RZ, 0x40400000 ;  /* 0x40400000ff167424 */ /* 0x000fe200078e00ff */
[----:B------:R-:W-:Y:S02]  /*0880*/  MOV R0, R17 ;  /* 0x0000001100007202 */ /* 0x000fe40000000f00 */
[----:B------:R-:W-:-:S07]  /*0890*/  MOV R10, 0x8b0 ;  /* 0x000008b0000a7802 */ /* 0x000fce0000000f00 */
[----:B------:R-:W-:Y:S05]  /*08a0*/  CALL.REL.NOINC `($__internal_0_$__cuda_sm3x_div_rn_noftz_f32_slowpath) ;  /* 0x0000000c00e07944 */ /* 0x000fea0003c00000 */
[----:B------:R-:W-:-:S07]  /*08b0*/  MOV R15, R0 ;  /* 0x00000000000f7202 */ /* 0x000fce0000000f00 */
.L_x_7:
[----:B------:R-:W-:Y:S05]  /*08c0*/  BSYNC.RECONVERGENT B3 ;  /* 0x0000000000037941 */ /* 0x000fea0003800200 */
.L_x_6:
[----:B------:R-:W-:Y:S01]  /*08d0*/  FADD R16, R15, R14 ;  /* 0x0000000e0f107221 */ /* 0x000fe20000000000 */
[----:B------:R-:W-:Y:S01]  /*08e0*/  UMOV UR4, 0x40c00000 ;  /* 0x40c0000000047882 */ /* 0x000fe20000000000 */
[----:B------:R-:W-:Y:S01]  /*08f0*/  BSSY.RECONVERGENT B3, `(.L_x_3) ;  /* 0x000000f000037945 */ /* 0x000fe20003800200 */
[----:B------:R-:W-:Y:S01]  /*0900*/  MOV R19, UR4 ;  /* 0x0000000400137c02 */ /* 0x000fe20008000f00 */
[----:B------:R-:W0:Y:S08]  /*0910*/  MUFU.RCP R0, R16 ;  /* 0x0000001000007308 */ /* 0x000e300000001000 */
[----:B------:R-:W1:Y:S01]  /*0920*/  FCHK P0, R19, R16 ;  /* 0x0000001013007302 */ /* 0x000e620000000000 */
[----:B0-----:R-:W-:-:S04]  /*0930*/  FFMA R15, -R16, R0, 1 ;  /* 0x3f800000100f7423 */ /* 0x001fc80000000100 */
[----:B------:R-:W-:-:S04]  /*0940*/  FFMA R0, R0, R15, R0 ;  /* 0x0000000f00007223 */ /* 0x000fc80000000000 */
[----:B------:R-:W-:-:S04]  /*0950*/  FFMA R15, R0, 6, RZ ;  /* 0x40c00000000f7823 */ /* 0x000fc800000000ff */
[----:B------:R-:W-:-:S04]  /*0960*/  FFMA R10, -R16, R15, 6 ;  /* 0x40c00000100a7423 */ /* 0x000fc8000000010f */
[----:B------:R-:W-:Y:S01]  /*0970*/  FFMA R14, R0, R10, R15 ;  /* 0x0000000a000e7223 */ /* 0x000fe2000000000f */
[----:B-1----:R-:W-:Y:S06]  /*0980*/  @!P0 BRA `(.L_x_8) ;  /* 0x0000000000148947 */ /* 0x002fec0003800000 */
[----:B------:R-:W-:Y:S01]  /*0990*/  HFMA2 R22, -RZ, RZ, 2.375, 0 ;  /* 0x40c00000ff167431 */ /* 0x000fe200000001ff */
[----:B------:R-:W-:Y:S02]  /*09a0*/  MOV R0, R16 ;  /* 0x0000001000007202 */ /* 0x000fe40000000f00 */
[----:B------:R-:W-:-:S07]  /*09b0*/  MOV R10, 0x9d0 ;  /* 0x000009d0000a7802 */ /* 0x000fce0000000f00 */
[----:B------:R-:W-:Y:S05]  /*09c0*/  CALL.REL.NOINC `($__internal_0_$__cuda_sm3x_div_rn_noftz_f32_slowpath) ;  /* 0x0000000c00987944 */ /* 0x000fea0003c00000 */
[----:B------:R-:W-:-:S07]  /*09d0*/  MOV R14, R0 ;  /* 0x00000000000e7202 */ /* 0x000fce0000000f00 */
.L_x_8:
[----:B------:R-:W-:Y:S05]  /*09e0*/  BSYNC.RECONVERGENT B3 ;  /* 0x0000000000037941 */ /* 0x000fea0003800200 */
.L_x_3:
[----:B------:R-:W-:Y:S05]  /*09f0*/  BSYNC.RECONVERGENT B2 ;  /* 0x0000000000027941 */ /* 0x000fea0003800200 */
.L_x_2:
[----:B------:R-:W0:Y:S01]  /*0a00*/  LDS R16, [R26+0x54] ;  /* 0x000054001a107984 */ /* 0x000e220000000800 */
[----:B------:R-:W-:Y:S01]  /*0a10*/  BSSY.RECONVERGENT B2, `(.L_x_9) ;  /* 0x0000039000027945 */ /* 0x000fe20003800200 */
[----:B------:R-:W-:Y:S02]  /*0a20*/  HFMA2 R15, -RZ, RZ, 0, 0 ;  /* 0x00000000ff0f7431 */ /* 0x000fe400000001ff */
[----:B0-----:R-:W-:-:S04]  /*0a30*/  FADD R16, -R13, R16 ;  /* 0x000000100d107221 */ /* 0x001fc80000000100 */
        /* <DEDUP_REMOVED lines=14> */
[----:B------:R-:W-:Y:S01]  /*0b20*/  HFMA2 R22, -RZ, RZ, 2.125, 0 ;  /* 0x40400000ff167431 */ /* 0x000fe200000001ff */
[----:B------:R-:W-:Y:S02]  /*0b30*/  MOV R0, R17 ;  /* 0x0000001100007202 */ /* 0x000fe40000000f00 */
[----:B------:R-:W-:-:S07]  /*0b40*/  MOV R10, 0xb60 ;  /* 0x00000b60000a7802 */ /* 0x000fce0000000f00 */
[----:B------:R-:W-:Y:S05]  /*0b50*/  CALL.REL.NOINC `($__internal_0_$__cuda_sm3x_div_rn_noftz_f32_slowpath) ;  /* 0x0000000c00347944 */ /* 0x000fea0003c00000 */
[----:B------:R-:W-:-:S07]  /*0b60*/  MOV R15, R0 ;  /* 0x00000000000f7202 */ /* 0x000fce0000000f00 */
.L_x_12:
[----:B------:R-:W-:Y:S05]  /*0b70*/  BSYNC.RECONVERGENT B3 ;  /* 0x0000000000037941 */ /* 0x000fea0003800200 */
.L_x_11:
[----:B------:R-:W0:Y:S01]  /*0b80*/  MUFU.RCP R17, R16 ;  /* 0x0000001000117308 */ /* 0x000e220000001000 */
[----:B------:R-:W-:Y:S01]  /*0b90*/  UMOV UR4, 0x40400000 ;  /* 0x4040000000047882 */ /* 0x000fe20000000000 */
[----:B------:R-:W-:Y:S01]  /*0ba0*/  BSSY.RECONVERGENT B3, `(.L_x_13) ;  /* 0x000000d000037945 */ /* 0x000fe20003800200 */
[----:B------:R-:W-:-:S05]  /*0bb0*/  IMAD.U32 R19, RZ, RZ, UR4 ;  /* 0x00000004ff137e24 */ /* 0x000fca000f8e00ff */
        /* <DEDUP_REMOVED lines=11> */
.L_x_14:
[----:B------:R-:W-:Y:S05]  /*0c70*/  BSYNC.RECONVERGENT B3 ;  /* 0x0000000000037941 */ /* 0x000fea0003800200 */
.L_x_13:
        /* <DEDUP_REMOVED lines=17> */
.L_x_15:
[----:B------:R-:W-:Y:S05]  /*0d90*/  BSYNC.RECONVERGENT B3 ;  /* 0x0000000000037941 */ /* 0x000fea0003800200 */
.L_x_10:
[----:B------:R-:W-:Y:S05]  /*0da0*/  BSYNC.RECONVERGENT B2 ;  /* 0x0000000000027941 */ /* 0x000fea0003800200 */
.L_x_9:
[----:B------:R-:W-:Y:S01]  /*0db0*/  LDS R19, [R26+0x90] ;  /* 0x000090001a137984 */ /* 0x000fe20000000800 */
[----:B------:R-:W-:Y:S03]  /*0dc0*/  BSSY.RECONVERGENT B2, `(.L_x_16) ;  /* 0x000003b000027945 */ /* 0x000fe60003800200 */
[----:B------:R-:W0:Y:S04]  /*0dd0*/  LDS R16, [R26+0x94] ;  /* 0x000094001a107984 */ /* 0x000e280000000800 */
[----:B------:R-:W1:Y:S01]  /*0de0*/  LDS R17, [R26+0x98] ;  /* 0x000098001a117984 */ /* 0x000e620000000800 */
[----:B0-----:R-:W-:Y:S01]  /*0df0*/  FADD R0, -R19, R16 ;  /* 0x0000001013007221 */ /* 0x001fe20000000100 */
[----:B------:R-:W-:-:S02]  /*0e00*/  HFMA2 R19, -RZ, RZ, 0, 0 ;  /* 0x00000000ff137431 */ /* 0x000fc400000001ff */
        /* <DEDUP_REMOVED lines=19> */
.L_x_19:
[----:B------:R-:W-:Y:S05]  /*0f40*/  BSYNC.RECONVERGENT B3 ;  /* 0x0000000000037941 */ /* 0x000fea0003800200 */
.L_x_18:
        /* <DEDUP_REMOVED lines=15> */
.L_x_21:
[----:B------:R-:W-:Y:S05]  /*1040*/  BSYNC.RECONVERGENT B3 ;  /* 0x0000000000037941 */ /* 0x000fea0003800200 */
.L_x_20:
        /* <DEDUP_REMOVED lines=17> */
.L_x_22:
[----:B------:R-:W-:Y:S05]  /*1160*/  BSYNC.RECONVERGENT B3 ;  /* 0x0000000000037941 */ /* 0x000fea0003800200 */
.L_x_17:
[----:B------:R-:W-:Y:S05]  /*1170*/  BSYNC.RECONVERGENT B2 ;  /* 0x0000000000027941 */ /* 0x000fea0003800200 */
.L_x_16:
        /* <DEDUP_REMOVED lines=23> */
.L_x_26:
[----:B------:R-:W-:Y:S05]  /*12f0*/  BSYNC.RECONVERGENT B3 ;  /* 0x0000000000037941 */ /* 0x000fea0003800200 */
.L_x_25:
        /* <DEDUP_REMOVED lines=11> */
[----:B------:R-:W-:Y:S02]  /*13b0*/  HFMA2 R22, -RZ, RZ, 2.125, 0 ;  /* 0x40400000ff167431 */ /* 0x000fe400000001ff */
[----:B------:R-:W-:Y:S01]  /*13c0*/  IMAD.MOV.U32 R0, RZ, RZ, R29 ;  /* 0x000000ffff007224 */ /* 0x000fe200078e001d */
[----:B------:R-:W-:-:S07]  /*13d0*/  MOV R10, 0x13f0 ;  /* 0x000013f0000a7802 */ /* 0x000fce0000000f00 */
[----:B------:R-:W-:Y:S05]  /*13e0*/  CALL.REL.NOINC `($__internal_0_$__cuda_sm3x_div_rn_noftz_f32_slowpath) ;  /* 0x0000000400107944 */ /* 0x000fea0003c00000 */
[----:B------:R-:W-:-:S07]  /*13f0*/  MOV R21, R0 ;  /* 0x0000000000157202 */ /* 0x000fce0000000f00 */
.L_x_28:
[----:B------:R-:W-:Y:S05]  /*1400*/  BSYNC.RECONVERGENT B3 ;  /* 0x0000000000037941 */ /* 0x000fea0003800200 */
.L_x_27:
        /* <DEDUP_REMOVED lines=17> */
.L_x_29:
[----:B------:R-:W-:Y:S05]  /*1520*/  BSYNC.RECONVERGENT B3 ;  /* 0x0000000000037941 */ /* 0x000fea0003800200 */
.L_x_24:
[----:B------:R-:W-:Y:S05]  /*1530*/  BSYNC.RECONVERGENT B2 ;  /* 0x0000000000027941 */ /* 0x000fea0003800200 */
.L_x_23:
[----:B------:R-:W-:Y:S01]  /*1540*/  I2FP.F32.S32 R4, R4 ;  /* 0x0000000400047245 */ /* 0x000fe20000201400 */
[----:B------:R-:W-:Y:S01]  /*1550*/  IMAD R9, R9, R11, R8 ;  /* 0x0000000b09097224 */ /* 0x000fe200078e0208 */
[----:B------:R-:W-:-:S03]  /*1560*/  I2FP.F32.S32 R5, R5 ;  /* 0x0000000500057245 */ /* 0x000fc60000201400 */
[----:B------:R-:W-:Y:S01]  /*1570*/  FADD R4, R7, -R4 ;  /* 0x8000000407047221 */ /* 0x000fe20000000000 */
[----:B------:R-:W-:-:S04]  /*1580*/  IMAD.WIDE R2, R9, 0x4, R2 ;  /* 0x0000000409027825 */ /* 0x000fc800078e0202 */
[----:B------:R-:W-:Y:S01]  /*1590*/  FADD R6, R6, -R5 ;  /* 0x8000000506067221 */ /* 0x000fe20000000000 */
[----:B------:R-:W-:-:S03]  /*15a0*/  FMUL R7, R4, R4 ;  /* 0x0000000404077220 */ /* 0x000fc60000400000 */
[----:B------:R-:W-:Y:S01]  /*15b0*/  FMUL R5, R6, R6 ;  /* 0x0000000606057220 */ /* 0x000fe20000400000 */
[----:B------:R-:W-:Y:S01]  /*15c0*/  FMUL R0, R4, R7 ;  /* 0x0000000704007220 */ /* 0x000fe20000400000 */
[----:B------:R-:W-:-:S03]  /*15d0*/  FADD R21, R7, R7 ;  /* 0x0000000707157221 */ /* 0x000fc60000000000 */
[C---:B------:R-:W-:Y:S01]  /*15e0*/  FADD R18, R0.reuse, R0 ;  /* 0x0000000000127221 */ /* 0x040fe20000000000 */
[----:B------:R-:W-:-:S04]  /*15f0*/  FADD R21, R0, -R21 ;  /* 0x8000001500157221 */ /* 0x000fc80000000000 */
[----:B------:R-:W-:Y:S01]  /*1600*/  FADD R21, R4, R21 ;  /* 0x0000001504157221 */ /* 0x000fe20000000000 */
[----:B------:R-:W-:-:S03]  /*1610*/  FFMA R4, R7, -3, R18 ;  /* 0xc040000007047823 */ /* 0x000fc60000000012 */
[----:B------:R-:W-:Y:S01]  /*1620*/  FMUL R23, R21, R14 ;  /* 0x0000000e15177220 */ /* 0x000fe20000400000 */
[----:B------:R-:W-:Y:S01]  /*1630*/  FADD R20, R4, 1 ;  /* 0x3f80000004147421 */ /* 0x000fe20000000000 */
[----:B------:R-:W-:Y:S01]  /*1640*/  FMUL R4, R6, R5 ;  /* 0x0000000506047220 */ /* 0x000fe20000400000 */
[C---:B------:R-:W-:Y:S01]  /*1650*/  FFMA R14, R7.reuse, 3, -R18 ;  /* 0x40400000070e7823 */ /* 0x040fe20000000812 */
[----:B------:R-:W-:Y:S01]  /*1660*/  FADD R7, -R7, R0 ;  /* 0x0000000007077221 */ /* 0x000fe20000000100 */
[----:B------:R-:W-:Y:S01]  /*1670*/  FFMA R23, R12, R20, R23 ;  /* 0x000000140c177223 */ /* 0x000fe20000000017 */
[----:B------:R-:W-:Y:S01]  /*1680*/  FADD R12, R4, R4 ;  /* 0x00000004040c7221 */ /* 0x000fe20000000000 */
[----:B------:R-:W-:Y:S01]  /*1690*/  FMUL R0, R21, R15 ;  /* 0x0000000f15007220 */ /* 0x000fe20000400000 */
[C---:B------:R-:W-:Y:S01]  /*16a0*/  FADD R21, R5.reuse, R5 ;  /* 0x0000000505157221 */ /* 0x040fe20000000000 */
[----:B------:R-:W-:Y:S01]  /*16b0*/  FFMA R16, R16, R14, R23 ;  /* 0x0000000e10107223 */ /* 0x000fe20000000017 */
[----:B------:R-:W-:Y:S01]  /*16c0*/  FFMA R15, R5, -3, R12 ;  /* 0xc0400000050f7823 */ /* 0x000fe2000000000c */
[----:B------:R-:W-:Y:S01]  /*16d0*/  FFMA R20, R13, R20, R0 ;  /* 0x000000140d147223 */ /* 0x000fe20000000000 */
[----:B------:R-:W-:Y:S01]  /*16e0*/  FADD R21, R4, -R21 ;  /* 0x8000001504157221 */ /* 0x000fe20000000000 */
[----:B------:R-:W-:Y:S01]  /*16f0*/  FFMA R0, R7, R19, R16 ;  /* 0x0000001307007223 */ /* 0x000fe20000000010 */
[----:B------:R-:W-:Y:S01]  /*1700*/  FADD R15, R15, 1 ;  /* 0x3f8000000f0f7421 */ /* 0x000fe20000000000 */
[----:B------:R-:W-:Y:S01]  /*1710*/  FFMA R20, R17, R14, R20 ;  /* 0x0000000e11147223 */ /* 0x000fe20000000014 */
[----:B------:R-:W-:-:S02]  /*1720*/  FADD R21, R6, R21 ;  /* 0x0000001506157221 */ /* 0x000fc40000000000 */
[----:B------:R-:W-:Y:S01]  /*1730*/  FMUL R0, R0, R15 ;  /* 0x0000000f00007220 */ /* 0x000fe20000400000 */
[----:B------:R-:W-:Y:S01]  /*1740*/  FFMA R10, R7, R10, R20 ;  /* 0x0000000a070a7223 */ /* 0x000fe20000000014 */
[C---:B------:R-:W-:Y:S01]  /*1750*/  FFMA R7, R5.reuse, 3, -R12 ;  /* 0x4040000005077823 */ /* 0x040fe2000000080c */
[----:B------:R-:W-:Y:S01]  /*1760*/  FADD R5, -R5, R4 ;  /* 0x0000000405057221 */ /* 0x000fe20000000100 */
[----:B------:R-:W-:-:S04]  /*1770*/  FFMA R21, RZ, R21, R0 ;  /* 0x00000015ff157223 */ /* 0x000fc80000000000 */
[----:B------:R-:W-:-:S04]  /*1780*/  FFMA R0, R10, R7, R21 ;  /* 0x000000070a007223 */ /* 0x000fc80000000015 */
[----:B------:R-:W-:-:S05]  /*1790*/  FFMA R5, RZ, R5, R0 ;  /* 0x00000005ff057223 */ /* 0x000fca0000000000 */
[----:B------:R-:W-:Y:S01]  /*17a0*/  STG.E desc[UR6][R2.64], R5 ;  /* 0x0000000502007986 */ /* 0x000fe2000c101906 */
[----:B------:R-:W-:Y:S05]  /*17b0*/  EXIT ;  /* 0x000000000000794d */ /* 0x000fea0003800000 */
.L_x_1:
[----:B------:R-:W-:-:S04]  /*17c0*/  IMAD R5, R10, R5, R4 ;  /* 0x000000050a057224 */ /* 0x000fc800078e0204 */
[----:B------:R-:W-:-:S06]  /*17d0*/  IMAD.WIDE R14, R5, 0x4, R14 ;  /* 0x00000004050e7825 */ /* 0x000fcc00078e020e */
[----:B------:R-:W2:Y:S01]  /*17e0*/  LDG.E R15, desc[UR6][R14.64] ;  /* 0x000000060e0f7981 */ /* 0x000ea2000c1e1900 */
[----:B------:R-:W-:-:S04]  /*17f0*/  IMAD R9, R9, R11, R8 ;  /* 0x0000000b09097224 */ /* 0x000fc800078e0208 */
[----:B------:R-:W-:-:S05]  /*1800*/  IMAD.WIDE R2, R9, 0x4, R2 ;  /* 0x0000000409027825 */ /* 0x000fca00078e0202 */
[----:B--2---:R-:W-:Y:S01]  /*1810*/  STG.E desc[UR6][R2.64], R15 ;  /* 0x0000000f02007986 */ /* 0x004fe2000c101906 */
[----:B------:R-:W-:Y:S05]  /*1820*/  EXIT ;  /* 0x000000000000794d */ /* 0x000fea0003800000 */
        .weak           $__internal_0_$__cuda_sm3x_div_rn_noftz_f32_slowpath
        .type           $__internal_0_$__cuda_sm3x_div_rn_noftz_f32_slowpath,@function
        .size           $__internal_0_$__cuda_sm3x_div_rn_noftz_f32_slowpath,(.L_x_45 - $__internal_0_$__cuda_sm3x_div_rn_noftz_f32_slowpath)
$__internal_0_$__cuda_sm3x_div_rn_noftz_f32_slowpath:
[----:B------:R-:W-:Y:S01]  /*1830*/  SHF.R.U32.HI R20, RZ, 0x17, R0 ;  /* 0x00000017ff147819 */ /* 0x000fe20000011600 */
[----:B------:R-:W-:Y:S01]  /*1840*/  BSSY.RECONVERGENT B0, `(.L_x_30) ;  /* 0x0000062000007945 */ /* 0x000fe20003800200 */
[----:B------:R-:W-:Y:S02]  /*1850*/  SHF.R.U32.HI R27, RZ, 0x17, R22 ;  /* 0x00000017ff1b7819 */ /* 0x000fe40000011616 */
[----:B------:R-:W-:Y:S02]  /*1860*/  LOP3.LUT R20, R20, 0xff, RZ, 0xc0, !PT ;  /* 0x000000ff14147812 */ /* 0x000fe400078ec0ff */
[----:B------:R-:W-:Y:S02]  /*1870*/  LOP3.LUT R27, R27, 0xff, RZ, 0xc0, !PT ;  /* 0x000000ff1b1b7812 */ /* 0x000fe400078ec0ff */
[----:B------:R-:W-:Y:S02]  /*1880*/  IADD3 R23, PT, PT, R20, -0x1, RZ ;  /* 0xffffffff14177810 */ /* 0x000fe40007ffe0ff */
[----:B------:R-:W-:-:S02]  /*1890*/  IADD3 R24, PT, PT, R27, -0x1, RZ ;  /* 0xffffffff1b187810 */ /* 0x000fc40007ffe0ff */
[----:B------:R-:W-:-:S04]  /*18a0*/  ISETP.GT.U32.AND P0, PT, R23, 0xfd, PT ;  /* 0x000000fd1700780c */ /* 0x000fc80003f04070 */
[----:B------:R-:W-:-:S13]  /*18b0*/  ISETP.GT.U32.OR P0, PT, R24, 0xfd, P0 ;  /* 0x000000fd1800780c */ /* 0x000fda0000704470 */
[----:B------:R-:W-:Y:S01]  /*18c0*/  @!P0 MOV R21, RZ ;  /* 0x000000ff00158202 */ /* 0x000fe20000000f00 */
[----:B------:R-:W-:Y:S06]  /*18d0*/  @!P0 BRA `(.L_x_31) ;  /* 0x00000000005c8947 */ /* 0x000fec0003800000 */
[----:B------:R-:W-:Y:S02]  /*18e0*/  FSETP.GTU.FTZ.AND P0, PT, |R22|, +INF , PT ;  /* 0x7f8000001600780b */ /* 0x000fe40003f1c200 */
[----:B------:R-:W-:-:S04]  /*18f0*/  FSETP.GTU.FTZ.AND P1, PT, |R0|, +INF , PT ;  /* 0x7f8000000000780b */ /* 0x000fc80003f3c200 */
[----:B------:R-:W-:-:S13]  /*1900*/  PLOP3.LUT P0, PT, P0, P1, PT, 0xf8, 0x8f ;  /* 0x00000000008f781c */ /* 0x000fda0000703f70 */
[----:B------:R-:W-:Y:S05]  /*1910*/  @P0 BRA `(.L_x_32) ;  /* 0x00000004004c0947 */ /* 0x000fea0003800000 */
[----:B------:R-:W-:-:S13]  /*1920*/  LOP3.LUT P0, RZ, R0, 0x7fffffff, R22, 0xc8, !PT ;  /* 0x7fffffff00ff7812 */ /* 0x000fda000780c816 */
[----:B------:R-:W-:Y:S05]  /*1930*/  @!P0 BRA `(.L_x_33) ;  /* 0x00000004003c8947 */ /* 0x000fea0003800000 */
[----:B------:R-:W-:Y:S02]  /*1940*/  FSETP.NEU.FTZ.AND P2, PT, |R22|, +INF , PT ;  /* 0x7f8000001600780b */ /* 0x000fe40003f5d200 */
[----:B------:R-:W-:Y:S02]  /*1950*/  FSETP.NEU.FTZ.AND P1, PT, |R0|, +INF , PT ;  /* 0x7f8000000000780b */ /* 0x000fe40003f3d200 */
[----:B------:R-:W-:-:S11]  /*1960*/  FSETP.NEU.FTZ.AND P0, PT, |R22|, +INF , PT ;  /* 0x7f8000001600780b */ /* 0x000fd60003f1d200 */
[----:B------:R-:W-:Y:S05]  /*1970*/  @!P1 BRA !P2, `(.L_x_33) ;  /* 0x00000004002c9947 */ /* 0x000fea0005000000 */
[----:B------:R-:W-:-:S04]  /*1980*/  LOP3.LUT P2, RZ, R22, 0x7fffffff, RZ, 0xc0, !PT ;  /* 0x7fffffff16ff7812 */ /* 0x000fc8000784c0ff */
[----:B------:R-:W-:-:S13]  /*1990*/  PLOP3.LUT P1, PT, P1, P2, PT, 0x2f, 0xf2 ;  /* 0x0000000000f2781c */ /* 0x000fda0000f24577 */
[----:B------:R-:W-:Y:S05]  /*19a0*/  @P1 BRA `(.L_x_34) ;  /* 0x0000000400181947 */ /* 0x000fea0003800000 */
[----:B------:R-:W-:-:S04]  /*19b0*/  LOP3.LUT P1, RZ, R0, 0x7fffffff, RZ, 0xc0, !PT ;  /* 0x7fffffff00ff7812 */ /* 0x000fc8000782c0ff */
[----:B------:R-:W-:-:S13]  /*19c0*/  PLOP3.LUT P0, PT, P0, P1, PT, 0x2f, 0xf2 ;  /* 0x0000000000f2781c */ /* 0x000fda0000702577 */
[----:B------:R-:W-:Y:S05]  /*19d0*/  @P0 BRA `(.L_x_35) ;  /* 0x0000000400000947 */ /* 0x000fea0003800000 */
[----:B------:R-:W-:Y:S02]  /*19e0*/  ISETP.GE.AND P0, PT, R24, RZ, PT ;  /* 0x000000ff1800720c */ /* 0x000fe40003f06270 */
[----:B------:R-:W-:-:S11]  /*19f0*/  ISETP.GE.AND P1, PT, R23, RZ, PT ;  /* 0x000000ff1700720c */ /* 0x000fd60003f26270 */
[----:B------:R-:W-:Y:S01]  /*1a00*/  @P0 MOV R21, RZ ;  /* 0x000000ff00150202 */ /* 0x000fe20000000f00 */
[----:B------:R-:W-:Y:S01]  /*1a10*/  @!P0 FFMA R22, R22, 1.84467440737095516160e+19, RZ ;  /* 0x5f80000016168823 */ /* 0x000fe200000000ff */
[----:B------:R-:W-:Y:S01]  /*1a20*/  @!P0 MOV R21, 0xffffffc0 ;  /* 0xffffffc000158802 */ /* 0x000fe20000000f00 */
[----:B------:R-:W-:-:S04]  /*1a30*/  @!P1 FFMA R0, R0, 1.84467440737095516160e+19, RZ ;  /* 0x5f80000000009823 */ /* 0x000fc800000000ff */
[----:B------:R-:W-:-:S07]  /*1a40*/  @!P1 VIADD R21, R21, 0x40 ;  /* 0x0000004015159836 */ /* 0x000fce0000000000 */
.L_x_31:
[----:B------:R-:W-:Y:S01]  /*1a50*/  LEA R23, R20, 0xc0800000, 0x17 ;  /* 0xc080000014177811 */ /* 0x000fe200078eb8ff */
[----:B------:R-:W-:Y:S01]  /*1a60*/  BSSY.RECONVERGENT B1, `(.L_x_36) ;  /* 0x0000036000017945 */ /* 0x000fe20003800200 */
[----:B------:R-:W-:Y:S02]  /*1a70*/  IADD3 R27, PT, PT, R27, -0x7f, RZ ;  /* 0xffffff811b1b7810 */ /* 0x000fe40007ffe0ff */
[----:B------:R-:W-:-:S04]  /*1a80*/  IADD3 R28, PT, PT, -R23, R0, RZ ;  /* 0x00000000171c7210 */ /* 0x000fc80007ffe1ff */
[----:B------:R-:W0:Y:S01]  /*1a90*/  MUFU.RCP R0, R28 ;  /* 0x0000001c00007308 */ /* 0x000e220000001000 */
[----:B------:R-:W-:-:S04]  /*1aa0*/  FADD.FTZ R25, -R28, -RZ ;  /* 0x800000ff1c197221 */ /* 0x000fc80000010100 */
[----:B0-----:R-:W-:-:S04]  /*1ab0*/  FFMA R23, R0, R25, 1 ;  /* 0x3f80000000177423 */ /* 0x001fc80000000019 */
[----:B------:R-:W-:Y:S01]  /*1ac0*/  FFMA R23, R0, R23, R0 ;  /* 0x0000001700177223 */ /* 0x000fe20000000000 */
[----:B------:R-:W-:-:S04]  /*1ad0*/  IMAD R0, R27, -0x800000, R22 ;  /* 0xff8000001b007824 */ /* 0x000fc800078e0216 */
[----:B------:R-:W-:-:S04]  /*1ae0*/  FFMA R22, R0, R23, RZ ;  /* 0x0000001700167223 */ /* 0x000fc800000000ff */
[----:B------:R-:W-:-:S04]  /*1af0*/  FFMA R24, R25, R22, R0 ;  /* 0x0000001619187223 */ /* 0x000fc80000000000 */
[----:B------:R-:W-:Y:S01]  /*1b00*/  FFMA R24, R23, R24, R22 ;  /* 0x0000001817187223 */ /* 0x000fe20000000016 */
[----:B------:R-:W-:-:S03]  /*1b10*/  IADD3 R22, PT, PT, R27, 0x7f, -R20 ;  /* 0x0000007f1b167810 */ /* 0x000fc60007ffe814 */
[----:B------:R-:W-:Y:S01]  /*1b20*/  FFMA R25, R25, R24, R0 ;  /* 0x0000001819197223 */ /* 0x000fe20000000000 */
[----:B------:R-:W-:-:S03]  /*1b30*/  IADD3 R21, PT, PT, R22, R21, RZ ;  /* 0x0000001516157210 */ /* 0x000fc60007ffe0ff */
[----:B------:R-:W-:-:S05]  /*1b40*/  FFMA R0, R23, R25, R24 ;  /* 0x0000001917007223 */ /* 0x000fca0000000018 */
[----:B------:R-:W-:-:S04]  /*1b50*/  SHF.R.U32.HI R20, RZ, 0x17, R0 ;  /* 0x00000017ff147819 */ /* 0x000fc80000011600 */
[----:B------:R-:W-:-:S04]  /*1b60*/  LOP3.LUT R20, R20, 0xff, RZ, 0xc0, !PT ;  /* 0x000000ff14147812 */ /* 0x000fc800078ec0ff */
[----:B------:R-:W-:-:S04]  /*1b70*/  IADD3 R20, PT, PT, R20, R21, RZ ;  /* 0x0000001514147210 */ /* 0x000fc80007ffe0ff */
[----:B------:R-:W-:-:S04]  /*1b80*/  IADD3 R22, PT, PT, R20, -0x1, RZ ;  /* 0xffffffff14167810 */ /* 0x000fc80007ffe0ff */
[----:B------:R-:W-:-:S13]  /*1b90*/  ISETP.GE.U32.AND P0, PT, R22, 0xfe, PT ;  /* 0x000000fe1600780c */ /* 0x000fda0003f06070 */
[----:B------:R-:W-:Y:S05]  /*1ba0*/  @!P0 BRA `(.L_x_37) ;  /* 0x0000000000808947 */ /* 0x000fea0003800000 */
[----:B------:R-:W-:-:S13]  /*1bb0*/  ISETP.GT.AND P0, PT, R20, 0xfe, PT ;  /* 0x000000fe1400780c */ /* 0x000fda0003f04270 */
[----:B------:R-:W-:Y:S05]  /*1bc0*/  @P0 BRA `(.L_x_38) ;  /* 0x00000000006c0947 */ /* 0x000fea0003800000 */
[----:B------:R-:W-:-:S13]  /*1bd0*/  ISETP.GE.AND P0, PT, R20, 0x1, PT ;  /* 0x000000011400780c */ /* 0x000fda0003f06270 */
[----:B------:R-:W-:Y:S05]  /*1be0*/  @P0 BRA `(.L_x_39) ;  /* 0x0000000000740947 */ /* 0x000fea0003800000 */
[----:B------:R-:W-:Y:S02]  /*1bf0*/  ISETP.GE.AND P0, PT, R20, -0x18, PT ;  /* 0xffffffe81400780c */ /* 0x000fe40003f06270 */
[----:B------:R-:W-:-:S11]  /*1c00*/  LOP3.LUT R0, R0, 0x80000000, RZ, 0xc0, !PT ;  /* 0x8000000000007812 */ /* 0x000fd600078ec0ff */
[----:B------:R-:W-:Y:S05]  /*1c10*/  @!P0 BRA `(.L_x_39) ;  /* 0x0000000000688947 */ /* 0x000fea0003800000 */
[CCC-:B------:R-:W-:Y:S01]  /*1c20*/  FFMA.RZ R21, R23.reuse, R25.reuse, R24.reuse ;  /* 0x0000001917157223 */ /* 0x1c0fe2000000c018 */
[CCC-:B------:R-:W-:Y:S01]  /*1c30*/  FFMA.RP R22, R23.reuse, R25.reuse, R24.reuse ;  /* 0x0000001917167223 */ /* 0x1c0fe20000008018 */
[----:B------:R-:W-:Y:S01]  /*1c40*/  FFMA.RM R25, R23, R25, R24 ;  /* 0x0000001917197223 */ /* 0x000fe20000004018 */
[C---:B------:R-:W-:Y:S02]  /*1c50*/  IADD3 R23, PT, PT, R20.reuse, 0x20, RZ ;  /* 0x0000002014177810 */ /* 0x040fe40007ffe0ff */
[----:B------:R-:W-:Y:S02]  /*1c60*/  LOP3.LUT R21, R21, 0x7fffff, RZ, 0xc0, !PT ;  /* 0x007fffff15157812 */ /* 0x000fe400078ec0ff */
[C---:B------:R-:W-:Y:S02]  /*1c70*/  ISETP.NE.AND P2, PT, R20.reuse, RZ, PT ;  /* 0x000000ff1400720c */ /* 0x040fe40003f45270 */
[----:B------:R-:W-:Y:S02]  /*1c80*/  LOP3.LUT R24, R21, 0x800000, RZ, 0xfc, !PT ;  /* 0x0080000015187812 */ /* 0x000fe400078efcff */
[----:B------:R-:W-:-:S02]  /*1c90*/  ISETP.NE.AND P1, PT, R20, RZ, PT ;  /* 0x000000ff1400720c */ /* 0x000fc40003f25270 */
[----:B------:R-:W-:Y:S02]  /*1ca0*/  IADD3 R20, PT, PT, -R20, RZ, RZ ;  /* 0x000000ff14147210 */ /* 0x000fe40007ffe1ff */
[----:B------:R-:W-:Y:S02]  /*1cb0*/  SHF.L.U32 R23, R24, R23, RZ ;  /* 0x0000001718177219 */ /* 0x000fe400000006ff */
[----:B------:R-:W-:Y:S02]  /*1cc0*/  FSETP.NEU.FTZ.AND P0, PT, R22, R25, PT ;  /* 0x000000191600720b */ /* 0x000fe40003f1d000 */
[----:B------:R-:W-:Y:S02]  /*1cd0*/  SEL R21, R20, RZ, P2 ;  /* 0x000000ff14157207 */ /* 0x000fe40001000000 */
[----:B------:R-:W-:Y:S02]  /*1ce0*/  ISETP.NE.AND P1, PT, R23, RZ, P1 ;  /* 0x000000ff1700720c */ /* 0x000fe40000f25270 */
[----:B------:R-:W-:-:S02]  /*1cf0*/  SHF.R.U32.HI R24, RZ, R21, R24 ;  /* 0x00000015ff187219 */ /* 0x000fc40000011618 */
[----:B------:R-:W-:Y:S02]  /*1d00*/  PLOP3.LUT P0, PT, P0, P1, PT, 0xf8, 0x8f ;  /* 0x00000000008f781c */ /* 0x000fe40000703f70 */
[----:B------:R-:W-:Y:S02]  /*1d10*/  SHF.R.U32.HI R20, RZ, 0x1, R24 ;  /* 0x00000001ff147819 */ /* 0x000fe40000011618 */
[----:B------:R-:W-:-:S04]  /*1d20*/  SEL R21, RZ, 0x1, !P0 ;  /* 0x00000001ff157807 */ /* 0x000fc80004000000 */
[----:B------:R-:W-:-:S04]  /*1d30*/  LOP3.LUT R21, R21, 0x1, R20, 0xf8, !PT ;  /* 0x0000000115157812 */ /* 0x000fc800078ef814 */
[----:B------:R-:W-:-:S04]  /*1d40*/  LOP3.LUT R21, R21, R24, RZ, 0xc0, !PT ;  /* 0x0000001815157212 */ /* 0x000fc800078ec0ff */
[----:B------:R-:W-:-:S04]  /*1d50*/  IADD3 R21, PT, PT, R20, R21, RZ ;  /* 0x0000001514157210 */ /* 0x000fc80007ffe0ff */
[----:B------:R-:W-:Y:S01]  /*1d60*/  LOP3.LUT R0, R21, R0, RZ, 0xfc, !PT ;  /* 0x0000000015007212 */ /* 0x000fe200078efcff */
[----:B------:R-:W-:Y:S06]  /*1d70*/  BRA `(.L_x_39) ;  /* 0x0000000000107947 */ /* 0x000fec0003800000 */
.L_x_38:
[----:B------:R-:W-:-:S04]  /*1d80*/  LOP3.LUT R0, R0, 0x80000000, RZ, 0xc0, !PT ;  /* 0x8000000000007812 */ /* 0x000fc800078ec0ff */
[----:B------:R-:W-:Y:S01]  /*1d90*/  LOP3.LUT R0, R0, 0x7f800000, RZ, 0xfc, !PT ;  /* 0x7f80000000007812 */ /* 0x000fe200078efcff */
[----:B------:R-:W-:Y:S06]  /*1da0*/  BRA `(.L_x_39) ;  /* 0x0000000000047947 */ /* 0x000fec0003800000 */
.L_x_37:
[----:B------:R-:W-:-:S07]  /*1db0*/  LEA R0, R21, R0, 0x17 ;  /* 0x0000000015007211 */ /* 0x000fce00078eb8ff */
.L_x_39:
[----:B------:R-:W-:Y:S05]  /*1dc0*/  BSYNC.RECONVERGENT B1 ;  /* 0x0000000000017941 */ /* 0x000fea0003800200 */
.L_x_36:
[----:B------:R-:W-:Y:S05]  /*1dd0*/  BRA `(.L_x_40) ;  /* 0x0000000000207947 */ /* 0x000fea0003800000 */
.L_x_35:
[----:B------:R-:W-:-:S04]  /*1de0*/  LOP3.LUT R0, R0, 0x80000000, R22, 0x48, !PT ;  /* 0x8000000000007812 */ /* 0x000fc800078e4816 */
[----:B------:R-:W-:Y:S01]  /*1df0*/  LOP3.LUT R0, R0, 0x7f800000, RZ, 0xfc, !PT ;  /* 0x7f80000000007812 */ /* 0x000fe200078efcff */
[----:B------:R-:W-:Y:S06]  /*1e00*/  BRA `(.L_x_40) ;  /* 0x0000000000147947 */ /* 0x000fec0003800000 */
.L_x_34:
[----:B------:R-:W-:Y:S01]  /*1e10*/  LOP3.LUT R0, R0, 0x80000000, R22, 0x48, !PT ;  /* 0x8000000000007812 */ /* 0x000fe200078e4816 */
[----:B------:R-:W-:Y:S06]  /*1e20*/  BRA `(.L_x_40) ;  /* 0x00000000000c7947 */ /* 0x000fec0003800000 */
.L_x_33:
[----:B------:R-:W0:Y:S01]  /*1e30*/  MUFU.RSQ R0, -QNAN ;  /* 0xffc0000000007908 */ /* 0x000e220000001400 */
[----:B------:R-:W-:Y:S05]  /*1e40*/  BRA `(.L_x_40) ;  /* 0x0000000000047947 */ /* 0x000fea0003800000 */
.L_x_32:
[----:B------:R-:W-:-:S07]  /*1e50*/  FADD.FTZ R0, R22, R0 ;  /* 0x0000000016007221 */ /* 0x000fce0000010000 */
.L_x_40:
[----:B------:R-:W-:Y:S05]  /*1e60*/  BSYNC.RECONVERGENT B0 ;  /* 0x0000000000007941 */ /* 0x000fea0003800200 */
.L_x_30:
[----:B------:R-:W-:Y:S01]  /*1e70*/  HFMA2 R21, -RZ, RZ, 0, 0 ;  /* 0x00000000ff157431 */ /* 0x000fe200000001ff */
[----:B------:R-:W-:-:S04]  /*1e80*/  MOV R20, R10 ;  /* 0x0000000a00147202 */ /* 0x000fc80000000f00 */
[----:B0-----:R-:W-:Y:S05]  /*1e90*/  RET.REL.NODEC R20 `(_Z38pchipInterpolationBatchOptimizedKernelPPKfPPfPKiS5_S5_S5_S0_S0_S0_S0_S0_i) ;  /* 0xffffffe014587950 */ /* 0x001fea0003c3ffff */
.L_x_41:
        /* <DEDUP_REMOVED lines=14> */
.L_x_45:


//--------------------- .text._Z40bicubicInterpolationBatchOptimizedKernelPPKfPPfPKiS5_S5_S5_S0_S0_S0_S0_S0_i --------------------------
	.section	.text._Z40bicubicInterpolationBatchOptimizedKernelPPKfPPfPKiS5_S5_S5_S0_S0_S0_S0_S0_i,"ax",@progbits
	.align	128
        .global         _Z40bicubicInterpolationBatchOptimizedKernelPPKfPPfPKiS5_S5_S5_S0_S0_S0_S0_S0_i
        .type           _Z40bicubicInterpolationBatchOptimizedKernelPPKfPPfPKiS5_S5_S5_S0_S0_S0_S0_S0_i,@function
        .size           _Z40bicubicInterpolationBatchOptimizedKernelPPKfPPfPKiS5_S5_S5_S0_S0_S0_S0_S0_i,(.L_x_48 - _Z40bicubicInterpolationBatchOptimizedKernelPPKfPPfPKiS5_S5_S5_S0_S0_S0_S0_S0_i)
        .other          _Z40bicubicInterpolationBatchOptimizedKernelPPKfPPfPKiS5_S5_S5_S0_S0_S0_S0_S0_i,@"STO_CUDA_ENTRY STV_DEFAULT"
_Z40bicubicInterpolationBatchOptimizedKernelPPKfPPfPKiS5_S5_S5_S0_S0_S0_S0_S0_i:
.text._Z40bicubicInterpolationBatchOptimizedKernelPPKfPPfPKiS5_S5_S5_S0_S0_S0_S0_S0_i:
[----:B------:R-:W-:Y:S01]  /*0000*/  LDC R1, c[0x0][0x37c] ;  /* 0x0000df00ff017b82 */ /* 0x000fe20000000800 */
[----:B------:R-:W0:Y:S01]  /*0010*/  S2R R2, SR_CTAID.Z ;  /* 0x0000000000027919 */ /* 0x000e220000002700 */
[----:B------:R-:W0:Y:S06]  /*0020*/  LDCU UR6, c[0x0][0x3d8] ;  /* 0x00007b00ff0677ac */ /* 0x000e2c0008000800 */
[----:B------:R-:W1:Y:S01]  /*0030*/  LDC R4, c[0x0][0x360] ;  /* 0x0000d800ff047b82 */ /* 0x000e620000000800 */
[----:B------:R-:W1:Y:S01]  /*0040*/  S2R R3, SR_TID.X ;  /* 0x0000000000037919 */ /* 0x000e620000002100 */
[----:B------:R-:W2:Y:S06]  /*0050*/  S2R R0, SR_TID.Y ;  /* 0x0000000000007919 */ /* 0x000eac0000002200 */
[----:B------:R-:W1:Y:S08]  /*0060*/  S2UR UR4, SR_CTAID.X ;  /* 0x00000000000479c3 */ /* 0x000e700000002500 */
[----:B------:R-:W2:Y:S08]  /*0070*/  S2UR UR5, SR_CTAID.Y ;  /* 0x00000000000579c3 */ /* 0x000eb00000002600 */
[----:B------:R-:W2:Y:S01]  /*0080*/  LDC R5, c[0x0][0x364] ;  /* 0x0000d900ff057b82 */ /* 0x000ea20000000800 */
[----:B0-----:R-:W-:Y:S01]  /*0090*/  ISETP.GE.AND P0, PT, R2, UR6, PT ;  /* 0x0000000602007c0c */ /* 0x001fe2000bf06270 */
[----:B-1----:R-:W-:-:S02]  /*00a0*/  IMAD R4, R4, UR4, R3 ;  /* 0x0000000404047c24 */ /* 0x002fc4000f8e0203 */
[----:B--2---:R-:W-:-:S10]  /*00b0*/  IMAD R5, R5, UR5, R0 ;  /* 0x0000000505057c24 */ /* 0x004fd4000f8e0200 */
[----:B------:R-:W-:Y:S05]  /*00c0*/  @P0 EXIT ;  /* 0x000000000000094d */ /* 0x000fea0003800000 */
[----:B------:R-:W0:Y:S01]  /*00d0*/  LDC.64 R8, c[0x0][0x3a8] ;  /* 0x0000ea00ff087b82 */ /* 0x000e220000000a00 */
[----:B------:R-:W1:Y:S07]  /*00e0*/  LDCU.64 UR4, c[0x0][0x358] ;  /* 0x00006b00ff0477ac */ /* 0x000e6e0008000a00 */
[----:B------:R-:W2:Y:S01]  /*00f0*/  LDC.64 R6, c[0x0][0x3a0] ;  /* 0x0000e800ff067b82 */ /* 0x000ea20000000a00 */
[----:B0-----:R-:W-:-:S06]  /*0100*/  IMAD.WIDE.U32 R8, R2, 0x4, R8 ;  /* 0x0000000402087825 */ /* 0x001fcc00078e0008 */
[----:B-1----:R-:W3:Y:S01]  /*0110*/  LDG.E.CONSTANT R8, desc[UR4][R8.64] ;  /* 0x0000000408087981 */ /* 0x002ee2000c1e9900 */
[----:B--2---:R-:W-:-:S06]  /*0120*/  IMAD.WIDE.U32 R6, R2, 0x4, R6 ;  /* 0x0000000402067825 */ /* 0x004fcc00078e0006 */
[----:B------:R-:W2:Y:S01]  /*0130*/  LDG.E.CONSTANT R7, desc[UR4][R6.64] ;  /* 0x0000000406077981 */ /* 0x000ea2000c1e9900 */
[----:B---3--:R-:W-:-:S04]  /*0140*/  ISETP.GE.AND P0, PT, R5, R8, PT ;  /* 0x000000080500720c */ /* 0x008fc80003f06270 */
[----:B--2---:R-:W-:-:S13]  /*0150*/  ISETP.GE.OR P0, PT, R4, R7, P0 ;  /* 0x000000070400720c */ /* 0x004fda0000706670 */
[----:B------:R-:W-:Y:S05]  /*0160*/  @P0 EXIT ;  /* 0x000000000000094d */ /* 0x000fea0003800000 */
[----:B------:R-:W0:Y:S08]  /*0170*/  LDC.64 R26, c[0x0][0x390] ;  /* 0x0000e400ff1a7b82 */ /* 0x000e300000000a00 */
[----:B------:R-:W1:Y:S08]  /*0180*/  LDC.64 R12, c[0x0][0x3b0] ;  /* 0x0000ec00ff0c7b82 */ /* 0x000e700000000a00 */
[----:B------:R-:W2:Y:S08]  /*0190*/  LDC.64 R14, c[0x0][0x3c0] ;  /* 0x0000f000ff0e7b82 */ /* 0x000eb00000000a00 */
[----:B------:R-:W3:Y:S01]  /*01a0*/  LDC.64 R16, c[0x0][0x3b8] ;  /* 0x0000ee00ff107b82 */ /* 0x000ee20000000a00 */
[----:B0-----:R-:W-:-:S06]  /*01b0*/  IMAD.WIDE.U32 R26, R2, 0x4, R26 ;  /* 0x00000004021a7825 */ /* 0x001fcc00078e001a */
[----:B------:R-:W4:Y:S01]  /*01c0*/  LDG.E.CONSTANT R26, desc[UR4][R26.64] ;  /* 0x000000041a1a7981 */ /* 0x000f22000c1e9900 */
        /* <DEDUP_REMOVED lines=18> */
[----:B------:R-:W-:-:S05]  /*02f0*/  FSETP.GT.AND P0, PT, R0, R3, PT ;  /* 0x000000030000720b */ /* 0x000fca0003f04000 */
[----:B------:R-:W1:Y:S01]  /*0300*/  LDC.64 R14, c[0x0][0x380] ;  /* 0x0000e000ff0e7b82 */ /* 0x000e620000000a00 */
[----:B--2---:R-:W-:-:S05]  /*0310*/  FFMA R9, R9, R16, R10 ;  /* 0x0000001009097223 */ /* 0x004fca000000000a */
[----:B------:R-:W-:Y:S02]  /*0320*/  FMNMX R6, R0, R9, PT ;  /* 0x0000000900067209 */ /* 0x000fe40003800000 */
[----:B---3--:R-:W-:Y:S02]  /*0330*/  I2FP.F32.S32 R8, R28 ;  /* 0x0000001c00087245 */ /* 0x008fe40000201400 */
[----:B------:R-:W-:-:S03]  /*0340*/  FSETP.LT.OR P0, PT, R6, 1, P0 ;  /* 0x3f8000000600780b */ /* 0x000fc60000701400 */
[----:B------:R-:W-:-:S05]  /*0350*/  FADD R8, R8, -2 ;  /* 0xc000000008087421 */ /* 0x000fca0000000000 */
[----:B------:R-:W-:-:S13]  /*0360*/  FSETP.LEU.AND P0, PT, R9, R8, !P0 ;  /* 0x000000080900720b */ /* 0x000fda000470b000 */
[----:B------:R-:W2:Y:S01]  /*0370*/  @!P0 LDC.64 R10, c[0x0][0x3d0] ;  /* 0x0000f400ff0a8b82 */ /* 0x000ea20000000a00 */
[----:B0-----:R-:W-:-:S06]  /*0380*/  IMAD.WIDE.U32 R12, R2, 0x8, R12 ;  /* 0x00000008020c7825 */ /* 0x001fcc00078e000c */
[----:B------:R-:W3:Y:S01]  /*0390*/  LDG.E.64.CONSTANT R12, desc[UR4][R12.64] ;  /* 0x000000040c0c7981 */ /* 0x000ee2000c1e9b00 */
[----:B--2---:R-:W-:-:S06]  /*03a0*/  @!P0 IMAD.WIDE.U32 R10, R2, 0x4, R10 ;  /* 0x00000004020a8825 */ /* 0x004fcc00078e000a */
[----:B------:R-:W2:Y:S01]  /*03b0*/  @!P0 LDG.E.CONSTANT R11, desc[UR4][R10.64] ;  /* 0x000000040a0b8981 */ /* 0x000ea2000c1e9900 */
[----:B------:R-:W-:Y:S02]  /*03c0*/  @!P0 IMAD R17, R5, R7, R4 ;  /* 0x0000000705118224 */ /* 0x000fe400078e0204 */
[----:B-1----:R-:W-:-:S04]  /*03d0*/  IMAD.WIDE.U32 R14, R2, 0x8, R14 ;  /* 0x00000008020e7825 */ /* 0x002fc800078e000e */
[----:B---3--:R-:W-:-:S05]  /*03e0*/  @!P0 IMAD.WIDE R16, R17, 0x4, R12 ;  /* 0x0000000411108825 */ /* 0x008fca00078e020c */
[----:B--2---:R0:W-:Y:S01]  /*03f0*/  @!P0 STG.E desc[UR4][R16.64], R11 ;  /* 0x0000000b10008986 */ /* 0x0041e2000c101904 */
[----:B------:R-:W-:Y:S05]  /*0400*/  @!P0 EXIT ;  /* 0x000000000000894d */ /* 0x000fea0003800000 */
[----:B------:R-:W2:Y:S01]  /*0410*/  LDG.E.64.CONSTANT R14, desc[UR4][R14.64] ;  /* 0x000000040e0e7981 */ /* 0x000ea2000c1e9b00 */
[----:B------:R-:W1:Y:S01]  /*0420*/  F2I.FLOOR.NTZ R2, R9 ;  /* 0x0000000900027305 */ /* 0x000e620000207100 */
[----:B------:R-:W-:Y:S02]  /*0430*/  IADD3 R28, PT, PT, R28, -0x1, RZ ;  /* 0xffffffff1c1c7810 */ /* 0x000fe40007ffe0ff */
[----:B------:R-:W-:-:S05]  /*0440*/  IADD3 R27, PT, PT, R26, -0x1, RZ ;  /* 0xffffffff1a1b7810 */ /* 0x000fca0007ffe0ff */
[----:B------:R-:W3:Y:S01]  /*0450*/  F2I.FLOOR.NTZ R6, R0 ;  /* 0x0000000000067305 */ /* 0x000ee20000207100 */
[----:B-1----:R-:W-:Y:S02]  /*0460*/  VIADDMNMX.RELU R3, R2, 0xffffffff, R28, PT ;  /* 0xffffffff02037846 */ /* 0x002fe4000380111c */
[C-C-:B---3--:R-:W-:Y:S02]  /*0470*/  VIADDMNMX.RELU R29, R6.reuse, 0x1, R27.reuse, PT ;  /* 0x00000001061d7846 */ /* 0x148fe4000380111b */
[C-C-:B------:R-:W-:Y:S02]  /*0480*/  VIADDMNMX.RELU R25, R6.reuse, 0x2, R27.reuse, PT ;  /* 0x0000000206197846 */ /* 0x140fe4000380111b */
[----:B------:R-:W-:Y:S01]  /*0490*/  VIADDMNMX.RELU R24, R6, 0xffffffff, R27, PT ;  /* 0xffffffff06187846 */ /* 0x000fe2000380111b */
[----:B0-----:R-:W-:Y:S01]  /*04a0*/  IMAD R11, R26, R3, R29 ;  /* 0x000000031a0b7224 */ /* 0x001fe200078e021d */
[----:B------:R-:W-:Y:S01]  /*04b0*/  VIMNMX.RELU R27, PT, PT, R6, R27, PT ;  /* 0x0000001b061b7248 */ /* 0x000fe20003fe1100 */
[----:B------:R-:W-:-:S02]  /*04c0*/  IMAD R19, R26, R3, R25 ;  /* 0x000000031a137224 */ /* 0x000fc400078e0219 */
[CC--:B------:R-:W-:Y:S02]  /*04d0*/  IMAD R23, R26.reuse, R3.reuse, R24 ;  /* 0x000000031a177224 */ /* 0x0c0fe400078e0218 */
[----:B------:R-:W-:Y:S02]  /*04e0*/  IMAD R21, R26, R3, R27 ;  /* 0x000000031a157224 */ /* 0x000fe400078e021b */
[----:B--2---:R-:W-:-:S04]  /*04f0*/  IMAD.WIDE R10, R11, 0x4, R14 ;  /* 0x000000040b0a7825 */ /* 0x004fc800078e020e */
[--C-:B------:R-:W-:Y:S02]  /*0500*/  IMAD.WIDE R18, R19, 0x4, R14.reuse ;  /* 0x0000000413127825 */ /* 0x100fe400078e020e */
[----:B------:R-:W2:Y:S02]  /*0510*/  LDG.E R10, desc[UR4][R10.64] ;  /* 0x000000040a0a7981 */ /* 0x000ea4000c1e1900 */
[--C-:B------:R-:W-:Y:S02]  /*0520*/  IMAD.WIDE R22, R23, 0x4, R14.reuse ;  /* 0x0000000417167825 */ /* 0x100fe400078e020e */
[----:B------:R-:W2:Y:S02]  /*0530*/  LDG.E R3, desc[UR4][R18.64] ;  /* 0x0000000412037981 */ /* 0x000ea4000c1e1900 */
[----:B------:R-:W-:Y:S02]  /*0540*/  IMAD.WIDE R20, R21, 0x4, R14 ;  /* 0x0000000415147825 */ /* 0x000fe400078e020e */
[----:B------:R0:W3:Y:S04]  /*0550*/  LDG.E R11, desc[UR4][R22.64] ;  /* 0x00000004160b7981 */ /* 0x0000e8000c1e1900 */
[----:B------:R1:W4:Y:S01]  /*0560*/  LDG.E R8, desc[UR4][R20.64] ;  /* 0x0000000414087981 */ /* 0x000322000c1e1900 */
[----:B0-----:R-:W-:-:S05]  /*0570*/  VIMNMX.RELU R23, PT, PT, R2, R28, PT ;  /* 0x0000001c02177248 */ /* 0x001fca0003fe1100 */
[CC--:B------:R-:W-:Y:S02]  /*0580*/  IMAD R19, R26.reuse, R23.reuse, R27 ;  /* 0x000000171a137224 */ /* 0x0c0fe400078e021b */
[CC--:B------:R-:W-:Y:S02]  /*0590*/  IMAD R17, R26.reuse, R23.reuse, R24 ;  /* 0x000000171a117224 */ /* 0x0c0fe400078e0218 */
[CC--:B-1----:R-:W-:Y:S02]  /*05a0*/  IMAD R21, R26.reuse, R23.reuse, R29 ;  /* 0x000000171a157224 */ /* 0x0c2fe400078e021d */
[----:B------:R-:W-:Y:S02]  /*05b0*/  IMAD R23, R26, R23, R25 ;  /* 0x000000171a177224 */ /* 0x000fe400078e0219 */
[----:B------:R-:W-:-:S04]  /*05c0*/  IMAD.WIDE R18, R19, 0x4, R14 ;  /* 0x0000000413127825 */ /* 0x000fc800078e020e */
[--C-:B------:R-:W-:Y:S02]  /*05d0*/  IMAD.WIDE R20, R21, 0x4, R14.reuse ;  /* 0x0000000415147825 */ /* 0x100fe400078e020e */
[----:B------:R-:W5:Y:S02]  /*05e0*/  LDG.E R19, desc[UR4][R18.64] ;  /* 0x0000000412137981 */ /* 0x000f64000c1e1900 */
[--C-:B------:R-:W-:Y:S02]  /*05f0*/  IMAD.WIDE R22, R23, 0x4, R14.reuse ;  /* 0x0000000417167825 */ /* 0x100fe400078e020e */
[----:B------:R2:W5:Y:S02]  /*0600*/  LDG.E R21, desc[UR4][R20.64] ;  /* 0x0000000414157981 */ /* 0x000564000c1e1900 */
[----:B------:R-:W-:Y:S02]  /*0610*/  IMAD.WIDE R16, R17, 0x4, R14 ;  /* 0x0000000411107825 */ /* 0x000fe400078e020e */
[----:B------:R-:W5:Y:S04]  /*0620*/  LDG.E R18, desc[UR4][R22.64] ;  /* 0x0000000416127981 */ /* 0x000f68000c1e1900 */
[----:B------:R3:W5:Y:S01]  /*0630*/  LDG.E R16, desc[UR4][R16.64] ;  /* 0x0000000410107981 */ /* 0x000762000c1e1900 */
[----:B--2---:R-:W-:Y:S01]  /*0640*/  FADD R20, -R10, R3 ;  /* 0x000000030a147221 */ /* 0x004fe20000000100 */
[----:B------:R-:W-:-:S03]  /*0650*/  I2FP.F32.S32 R3, R6 ;  /* 0x0000000600037245 */ /* 0x000fc60000201400 */
[C---:B---3--:R-:W-:Y:S02]  /*0660*/  FADD R17, -R11.reuse, R20 ;  /* 0x000000140b117221 */ /* 0x048fe40000000100 */
[----:B------:R-:W-:Y:S02]  /*0670*/  FADD R0, R0, -R3 ;  /* 0x8000000300007221 */ /* 0x000fe40000000000 */
[----:B----4-:R-:W-:Y:S01]  /*0680*/  FADD R6, R8, R17 ;  /* 0x0000001108067221 */ /* 0x010fe20000000000 */
[C---:B------:R-:W-:Y:S01]  /*0690*/  FADD R17, R11.reuse, -R8 ;  /* 0x800000080b117221 */ /* 0x040fe20000000000 */
[----:B------:R-:W-:-:S03]  /*06a0*/  FADD R3, -R11, R10 ;  /* 0x0000000a0b037221 */ /* 0x000fc60000000100 */
[----:B------:R-:W-:Y:S01]  /*06b0*/  FADD R11, -R6, R17 ;  /* 0x00000011060b7221 */ /* 0x000fe20000000100 */
[----:B------:R-:W-:-:S03]  /*06c0*/  VIADDMNMX.RELU R17, R2, 0x1, R28, PT ;  /* 0x0000000102117846 */ /* 0x000fc6000380111c */
[----:B------:R-:W-:Y:S02]  /*06d0*/  FFMA R6, R0, R6, R11 ;  /* 0x0000000600067223 */ /* 0x000fe4000000000b */
[----:B------:R-:W-:-:S04]  /*06e0*/  IMAD R11, R26, R17, R24 ;  /* 0x000000111a0b7224 */ /* 0x000fc800078e0218 */
[----:B------:R-:W-:-:S06]  /*06f0*/  IMAD.WIDE R10, R11, 0x4, R14 ;  /* 0x000000040b0a7825 */ /* 0x000fcc00078e020e */
[----:B------:R5:W2:Y:S01]  /*0700*/  LDG.E R10, desc[UR4][R10.64] ;  /* 0x000000040a0a7981 */ /* 0x000aa2000c1e1900 */
[----:B------:R-:W-:Y:S01]  /*0710*/  VIADDMNMX.RELU R28, R2, 0x2, R28, PT ;  /* 0x00000002021c7846 */ /* 0x000fe2000380111c */
[----:B------:R-:W-:Y:S01]  /*0720*/  FFMA R3, R0, R6, R3 ;  /* 0x0000000600037223 */ /* 0x000fe20000000003 */
[CC--:B------:R-:W-:Y:S02]  /*0730*/  IMAD R23, R26.reuse, R17.reuse, R27 ;  /* 0x000000111a177224 */ /* 0x0c0fe400078e021b */
[----:B------:R-:W-:Y:S02]  /*0740*/  IMAD R6, R26, R17, R29 ;  /* 0x000000111a067224 */ /* 0x000fe400078e021d */
[----:B-----5:R-:W-:-:S04]  /*0750*/  FADD R11, -R21, R18 ;  /* 0x00000012150b7221 */ /* 0x020fc80000000100 */
[C---:B------:R-:W-:Y:S01]  /*0760*/  FADD R18, -R16.reuse, R11 ;  /* 0x0000000b10127221 */ /* 0x040fe20000000100 */
[C---:B------:R-:W-:Y:S01]  /*0770*/  FADD R11, -R16.reuse, R21 ;  /* 0x00000015100b7221 */ /* 0x040fe20000000100 */
[----:B------:R-:W-:Y:S01]  /*0780*/  FADD R16, R16, -R19 ;  /* 0x8000001310107221 */ /* 0x000fe20000000000 */
[C---:B------:R-:W-:Y:S02]  /*0790*/  IMAD R17, R26.reuse, R17, R25 ;  /* 0x000000111a117224 */ /* 0x040fe400078e0219 */
[----:B------:R-:W-:Y:S01]  /*07a0*/  FADD R21, R19, R18 ;  /* 0x0000001213157221 */ /* 0x000fe20000000000 */
[----:B------:R-:W-:-:S03]  /*07b0*/  IMAD R20, R26, R28, R29 ;  /* 0x0000001c1a147224 */ /* 0x000fc600078e021d */
[----:B------:R-:W-:Y:S01]  /*07c0*/  FADD R29, -R21, R16 ;  /* 0x00000010151d7221 */ /* 0x000fe20000000100 */
[----:B------:R-:W-:-:S04]  /*07d0*/  IMAD.WIDE R16, R17, 0x4, R14 ;  /* 0x0000000411107825 */ /* 0x000fc800078e020e */
[----:B------:R-:W-:Y:S01]  /*07e0*/  FFMA R18, R0, R21, R29 ;  /* 0x0000001500127223 */ /* 0x000fe2000000001d */
[CC--:B------:R-:W-:Y:S02]  /*07f0*/  IMAD R25, R26.reuse, R28.reuse, R25 ;  /* 0x0000001c1a197224 */ /* 0x0c0fe400078e0219 */
[CC--:B------:R-:W-:Y:S02]  /*0800*/  IMAD R24, R26.reuse, R28.reuse, R24 ;  /* 0x0000001c1a187224 */ /* 0x0c0fe400078e0218 */
[----:B------:R-:W-:Y:S02]  /*0810*/  IMAD R27, R26, R28, R27 ;  /* 0x0000001c1a1b7224 */ /* 0x000fe400078e021b */
[----:B------:R-:W-:-:S04]  /*0820*/  IMAD.WIDE R22, R23, 0x4, R14 ;  /* 0x0000000417167825 */ /* 0x000fc800078e020e */
[--C-:B------:R-:W-:Y:S02]  /*0830*/  IMAD.WIDE R28, R6, 0x4, R14.reuse ;  /* 0x00000004061c7825 */ /* 0x100fe400078e020e */
[----:B------:R0:W3:Y:S02]  /*0840*/  LDG.E R6, desc[UR4][R16.64] ;  /* 0x0000000410067981 */ /* 0x0000e4000c1e1900 */
[--C-:B------:R-:W-:Y:S02]  /*0850*/  IMAD.WIDE R20, R20, 0x4, R14.reuse ;  /* 0x0000000414147825 */ /* 0x100fe400078e020e */
[----:B------:R1:W4:Y:S04]  /*0860*/  LDG.E R23, desc[UR4][R22.64] ;  /* 0x0000000416177981 */ /* 0x000328000c1e1900 */
[----:B------:R-:W3:Y:S01]  /*0870*/  LDG.E R29, desc[UR4][R28.64] ;  /* 0x000000041c1d7981 */ /* 0x000ee2000c1e1900 */
[----:B0-----:R-:W-:-:S03]  /*0880*/  IMAD.WIDE R16, R25, 0x4, R14 ;  /* 0x0000000419107825 */ /* 0x001fc600078e020e */
[----:B------:R-:W1:Y:S01]  /*0890*/  LDG.E R20, desc[UR4][R20.64] ;  /* 0x0000000414147981 */ /* 0x000e62000c1e1900 */
[----:B------:R-:W-:-:S03]  /*08a0*/  IMAD.WIDE R24, R24, 0x4, R14 ;  /* 0x0000000418187825 */ /* 0x000fc600078e020e */
[----:B------:R-:W1:Y:S01]  /*08b0*/  LDG.E R22, desc[UR4][R16.64] ;  /* 0x0000000410167981 */ /* 0x000e62000c1e1900 */
[----:B------:R-:W-:-:S03]  /*08c0*/  IMAD.WIDE R14, R27, 0x4, R14 ;  /* 0x000000041b0e7825 */ /* 0x000fc600078e020e */
[----:B------:R-:W5:Y:S04]  /*08d0*/  LDG.E R25, desc[UR4][R24.64] ;  /* 0x0000000418197981 */ /* 0x000f68000c1e1900 */
[----:B------:R-:W5:Y:S01]  /*08e0*/  LDG.E R14, desc[UR4][R14.64] ;  /* 0x000000040e0e7981 */ /* 0x000f62000c1e1900 */
[C---:B------:R-:W-:Y:S01]  /*08f0*/  FFMA R3, R0.reuse, R3, R8 ;  /* 0x0000000300037223 */ /* 0x040fe20000000008 */
[----:B------:R-:W-:Y:S01]  /*0900*/  FFMA R18, R0, R18, R11 ;  /* 0x0000001200127223 */ /* 0x000fe2000000000b */
[----:B------:R-:W-:-:S03]  /*0910*/  I2FP.F32.S32 R2, R2 ;  /* 0x0000000200027245 */ /* 0x000fc60000201400 */
[----:B------:R-:W-:Y:S02]  /*0920*/  FFMA R18, R0, R18, R19 ;  /* 0x0000001200127223 */ /* 0x000fe40000000013 */
[----:B------:R-:W-:Y:S01]  /*0930*/  FADD R2, R9, -R2 ;  /* 0x8000000209027221 */ /* 0x000fe20000000000 */
[----:B------:R-:W-:-:S04]  /*0940*/  IMAD R5, R5, R7, R4 ;  /* 0x0000000705057224 */ /* 0x000fc800078e0204 */
[----:B------:R-:W-:-:S04]  /*0950*/  IMAD.WIDE R12, R5, 0x4, R12 ;  /* 0x00000004050c7825 */ /* 0x000fc800078e020c */
[----:B---3--:R-:W-:-:S04]  /*0960*/  FADD R27, -R29, R6 ;  /* 0x000000061d1b7221 */ /* 0x008fc80000000100 */
[----:B--2---:R-:W-:Y:S01]  /*0970*/  FADD R6, -R10, R27 ;  /* 0x0000001b0a067221 */ /* 0x004fe20000000100 */
[----:B-1----:R-:W-:-:S03]  /*0980*/  FADD R22, -R20, R22 ;  /* 0x0000001614167221 */ /* 0x002fc60000000100 */
[----:B----4-:R-:W-:Y:S01]  /*0990*/  FADD R21, R23, R6 ;  /* 0x0000000617157221 */ /* 0x010fe20000000000 */
[C---:B-----5:R-:W-:Y:S01]  /*09a0*/  FADD R27, -R25.reuse, R22 ;  /* 0x00000016191b7221 */ /* 0x060fe20000000100 */
[----:B------:R-:W-:Y:S01]  /*09b0*/  FADD R22, R10, -R23 ;  /* 0x800000170a167221 */ /* 0x000fe20000000000 */
[----:B------:R-:W-:Y:S02]  /*09c0*/  FADD R6, R25, -R14 ;  /* 0x8000000e19067221 */ /* 0x000fe40000000000 */
[----:B------:R-:W-:Y:S01]  /*09d0*/  FADD R27, R14, R27 ;  /* 0x0000001b0e1b7221 */ /* 0x000fe20000000000 */
[----:B------:R-:W-:-:S03]  /*09e0*/  FADD R17, -R21, R22 ;  /* 0x0000001615117221 */ /* 0x000fc60000000100 */
[----:B------:R-:W-:Y:S01]  /*09f0*/  FADD R16, -R27, R6 ;  /* 0x000000061b107221 */ /* 0x000fe20000000100 */
[----:B------:R-:W-:Y:S01]  /*0a00*/  FADD R29, -R10, R29 ;  /* 0x0000001d0a1d7221 */ /* 0x000fe20000000100 */
[C---:B------:R-:W-:Y:S01]  /*0a10*/  FFMA R6, R0.reuse, R21, R17 ;  /* 0x0000001500067223 */ /* 0x040fe20000000011 */
[----:B------:R-:W-:Y:S01]  /*0a20*/  FADD R25, -R25, R20 ;  /* 0x0000001419197221 */ /* 0x000fe20000000100 */
[C---:B------:R-:W-:Y:S02]  /*0a30*/  FFMA R16, R0.reuse, R27, R16 ;  /* 0x0000001b00107223 */ /* 0x040fe40000000010 */
[C---:B------:R-:W-:Y:S02]  /*0a40*/  FFMA R6, R0.reuse, R6, R29 ;  /* 0x0000000600067223 */ /* 0x040fe4000000001d */
[C---:B------:R-:W-:Y:S02]  /*0a50*/  FFMA R25, R0.reuse, R16, R25 ;  /* 0x0000001000197223 */ /* 0x040fe40000000019 */
[----:B------:R-:W-:-:S02]  /*0a60*/  FFMA R6, R0, R6, R23 ;  /* 0x0000000600067223 */ /* 0x000fc40000000017 */
[----:B------:R-:W-:-:S04]  /*0a70*/  FFMA R25, R0, R25, R14 ;  /* 0x0000001900197223 */ /* 0x000fc8000000000e */
[----:B------:R-:W-:-:S04]  /*0a80*/  FADD R8, -R6, R25 ;  /* 0x0000001906087221 */ /* 0x000fc80000000100 */
[C---:B------:R-:W-:Y:S01]  /*0a90*/  FADD R11, -R3.reuse, R8 ;  /* 0x00000008030b7221 */ /* 0x040fe20000000100 */
[----:B------:R-:W-:-:S03]  /*0aa0*/  FADD R0, R3, -R18 ;  /* 0x8000001203007221 */ /* 0x000fc60000000000 */
[----:B------:R-:W-:-:S04]  /*0ab0*/  FADD R11, R18, R11 ;  /* 0x0000000b120b7221 */ /* 0x000fc80000000000 */
[----:B------:R-:W-:Y:S01]  /*0ac0*/  FADD R9, -R11, R0 ;  /* 0x000000000b097221 */ /* 0x000fe20000000100 */
[----:B------:R-:W-:-:S03]  /*0ad0*/  FADD R3, -R3, R6 ;  /* 0x0000000603037221 */ /* 0x000fc60000000100 */
[----:B------:R-:W-:-:S04]  /*0ae0*/  FFMA R0, R2, R11, R9 ;  /* 0x0000000b02007223 */ /* 0x000fc80000000009 */
[----:B------:R-:W-:-:S04]  /*0af0*/  FFMA R3, R2, R0, R3 ;  /* 0x0000000002037223 */ /* 0x000fc80000000003 */
[----:B------:R-:W-:-:S05]  /*0b00*/  FFMA R3, R2, R3, R18 ;  /* 0x0000000302037223 */ /* 0x000fca0000000012 */
[----:B------:R-:W-:Y:S01]  /*0b10*/  STG.E desc[UR4][R12.64], R3 ;  /* 0x000000030c007986 */ /* 0x000fe2000c101904 */
[----:B------:R-:W-:Y:S05]  /*0b20*/  EXIT ;  /* 0x000000000000794d */ /* 0x000fea0003800000 */
.L_x_42:
        /* <DEDUP_REMOVED lines=13> */
.L_x_48:


//--------------------- .text._Z41bilinearInterpolationBatchOptimizedKernelPPKfPPfPKiS5_S5_S5_S0_S0_S0_S0_S0_iii --------------------------
	.section	.text._Z41bilinearInterpolationBatchOptimizedKernelPPKfPPfPKiS5_S5_S5_S0_S0_S0_S0_S0_iii,"ax",@progbits
	.align	128
        .global         _Z41bilinearInterpolationBatchOptimizedKernelPPKfPPfPKiS5_S5_S5_S0_S0_S0_S0_S0_iii
        .type           _Z41bilinearInterpolationBatchOptimizedKernelPPKfPPfPKiS5_S5_S5_S0_S0_S0_S0_S0_iii,@function
        .size           _Z41bilinearInterpolationBatchOptimizedKernelPPKfPPfPKiS5_S5_S5_S0_S0_S0_S0_S0_iii,(.L_x_49 - _Z41bilinearInterpolationBatchOptimizedKernelPPKfPPfPKiS5_S5_S5_S0_S0_S0_S0_S0_iii)
        .other          _Z41bilinearInterpolationBatchOptimizedKernelPPKfPPfPKiS5_S5_S5_S0_S0_S0_S0_S0_iii,@"STO_CUDA_ENTRY STV_DEFAULT"
_Z41bilinearInterpolationBatchOptimizedKernelPPKfPPfPKiS5_S5_S5_S0_S0_S0_S0_S0_iii:
.text._Z41bilinearInterpolationBatchOptimizedKernelPPKfPPfPKiS5_S5_S5_S0_S0_S0_S0_S0_iii:
        /* <DEDUP_REMOVED lines=30> */
[----:B-1----:R-:W-:-:S05]  /*01e0*/  IMAD.WIDE.U32 R24, R19, 0x4, R24 ;  /* 0x0000000413187825 */ /* 0x002fca00078e0018 */
[----:B------:R1:W4:Y:S02]  /*01f0*/  LDG.E.CONSTANT R14, desc[UR6][R24.64] ;  /* 0x00000006180e7981 */ /* 0x000324000c1e9900 */
[----:B------:R-:W1:Y:S01]  /*0200*/  LDC.64 R2, c[0x0][0x398] ;  /* 0x0000e600ff027b82 */ /* 0x000e620000000a00 */
[----:B--2---:R-:W-:-:S06]  /*0210*/  IMAD.WIDE.U32 R10, R19, 0x4, R10 ;  /* 0x00000004130a7825 */ /* 0x004fcc00078e000a */
[----:B------:R-:W2:Y:S01]  /*0220*/  LDG.E.CONSTANT R10, desc[UR6][R10.64] ;  /* 0x000000060a0a7981 */ /* 0x000ea2000c1e9900 */
[C---:B---3--:R-:W-:Y:S01]  /*0230*/  IMAD.WIDE.U32 R8, R19.reuse, 0x4, R8 ;  /* 0x0000000413087825 */ /* 0x048fe200078e0008 */
[----:B------:R-:W3:Y:S05]  /*0240*/  LDC.64 R4, c[0x0][0x388] ;  /* 0x0000e200ff047b82 */ /* 0x000eea0000000a00 */
[----:B------:R-:W2:Y:S01]  /*0250*/  LDG.E.CONSTANT R8, desc[UR6][R8.64] ;  /* 0x0000000608087981 */ /* 0x000ea2000c1e9900 */
[C---:B0-----:R-:W-:Y:S02]  /*0260*/  IMAD.WIDE.U32 R20, R19.reuse, 0x4, R20 ;  /* 0x0000000413147825 */ /* 0x041fe400078e0014 */
[----:B-1----:R-:W0:Y:S04]  /*0270*/  LDC.64 R24, c[0x0][0x3d0] ;  /* 0x0000f400ff187b82 */ /* 0x002e280000000a00 */
[----:B------:R-:W2:Y:S01]  /*0280*/  LDG.E.CONSTANT R21, desc[UR6][R20.64] ;  /* 0x0000000614157981 */ /* 0x000ea2000c1e9900 */
[----:B------:R-:W-:-:S06]  /*0290*/  IMAD.WIDE.U32 R22, R19, 0x4, R2 ;  /* 0x0000000413167825 */ /* 0x000fcc00078e0002 */
[----:B------:R-:W2:Y:S01]  /*02a0*/  LDG.E.CONSTANT R22, desc[UR6][R22.64] ;  /* 0x0000000616167981 */ /* 0x000ea2000c1e9900 */
[----:B---3--:R-:W-:-:S06]  /*02b0*/  IMAD.WIDE.U32 R2, R19, 0x8, R4 ;  /* 0x0000000813027825 */ /* 0x008fcc00078e0004 */
[----:B------:R-:W3:Y:S01]  /*02c0*/  LDG.E.64.CONSTANT R2, desc[UR6][R2.64] ;  /* 0x0000000602027981 */ /* 0x000ee2000c1e9b00 */
[----:B0-----:R-:W-:-:S06]  /*02d0*/  IMAD.WIDE.U32 R24, R19, 0x4, R24 ;  /* 0x0000000413187825 */ /* 0x001fcc00078e0018 */
[----:B------:R0:W5:Y:S01]  /*02e0*/  LDG.E.CONSTANT R25, desc[UR6][R24.64] ;  /* 0x0000000618197981 */ /* 0x000162000c1e9900 */
[----:B------:R-:W-:Y:S02]  /*02f0*/  I2FP.F32.U32 R4, R13 ;  /* 0x0000000d00047245 */ /* 0x000fe40000201000 */
[----:B------:R-:W-:Y:S01]  /*0300*/  I2FP.F32.S32 R6, R15 ;  /* 0x0000000f00067245 */ /* 0x000fe20000201400 */
[----:B------:R-:W-:Y:S02]  /*0310*/  IMAD R13, R13, R0, R15 ;  /* 0x000000000d0d7224 */ /* 0x000fe400078e020f */
[----:B----4-:R-:W-:Y:S02]  /*0320*/  FFMA R14, R4, R14, R7 ;  /* 0x0000000e040e7223 */ /* 0x010fe40000000007 */
[----:B------:R-:W1:Y:S03]  /*0330*/  LDC.64 R4, c[0x0][0x380] ;  /* 0x0000e000ff047b82 */ /* 0x000e660000000a00 */
[----:B------:R-:W-:-:S02]  /*0340*/  FSETP.GE.AND P0, PT, R14, RZ, PT ;  /* 0x000000ff0e00720b */ /* 0x000fc40003f06000 */
[----:B--2---:R-:W-:-:S05]  /*0350*/  I2FP.F32.S32 R7, R10 ;  /* 0x0000000a00077245 */ /* 0x004fca0000201400 */
[----:B------:R-:W-:Y:S01]  /*0360*/  FADD R7, R7, -1 ;  /* 0xbf80000007077421 */ /* 0x000fe20000000000 */
[----:B------:R-:W-:-:S05]  /*0370*/  FFMA R8, R6, R8, R21 ;  /* 0x0000000806087223 */ /* 0x000fca0000000015 */
[C---:B------:R-:W-:Y:S02]  /*0380*/  FSETP.LTU.OR P0, PT, R8.reuse, RZ, !P0 ;  /* 0x000000ff0800720b */ /* 0x040fe40004709400 */
[----:B------:R-:W-:Y:S02]  /*0390*/  I2FP.F32.S32 R6, R22 ;  /* 0x0000001600067245 */ /* 0x000fe40000201400 */
[----:B------:R-:W-:-:S03]  /*03a0*/  FSETP.GTU.OR P0, PT, R8, R7, P0 ;  /* 0x000000070800720b */ /* 0x000fc6000070c400 */
[----:B------:R-:W-:-:S05]  /*03b0*/  FADD R9, R6, -1 ;  /* 0xbf80000006097421 */ /* 0x000fca0000000000 */
[----:B------:R-:W-:Y:S01]  /*03c0*/  FSETP.GTU.OR P0, PT, R14, R9, P0 ;  /* 0x000000090e00720b */ /* 0x000fe2000070c400 */
[----:B---3--:R-:W-:-:S04]  /*03d0*/  IMAD.WIDE R2, R13, 0x4, R2 ;  /* 0x000000040d027825 */ /* 0x008fc800078e0202 */
[----:B-1----:R-:W-:-:S08]  /*03e0*/  IMAD.WIDE.U32 R4, R19, 0x8, R4 ;  /* 0x0000000813047825 */ /* 0x002fd000078e0004 */
[----:B0-----:R-:W-:Y:S05]  /*03f0*/  @P0 BRA `(.L_x_43) ;  /* 0x0000000400000947 */ /* 0x001fea0003800000 */
[----:B------:R-:W2:Y:S01]  /*0400*/  LDG.E.64.CONSTANT R4, desc[UR6][R4.64] ;  /* 0x0000000604047981 */ /* 0x000ea2000c1e9b00 */
[----:B------:R-:W-:Y:S01]  /*0410*/  VIMNMX.U32 R6, PT, PT, R17, R12, !PT ;  /* 0x0000000c11067248 */ /* 0x000fe20007fe0000 */
[----:B------:R-:W0:Y:S03]  /*0420*/  F2I.FLOOR.NTZ R0, R8 ;  /* 0x0000000800007305 */ /* 0x000e260000207100 */
[----:B------:R-:W-:-:S05]  /*0430*/  ISETP.GT.U32.AND P1, PT, R6, 0x13, PT ;  /* 0x000000130600780c */ /* 0x000fca0003f24070 */
[----:B------:R-:W1:Y:S08]  /*0440*/  F2I.FLOOR.NTZ R7, R14 ;  /* 0x0000000e00077305 */ /* 0x000e700000207100 */
[----:B0-----:R-:W-:-:S04]  /*0450*/  @!P1 IADD3 R9, PT, PT, R17, -0x2, R0 ;  /* 0xfffffffe11099810 */ /* 0x001fc80007ffe000 */
[----:B------:R-:W-:Y:S02]  /*0460*/  @!P1 VIADDMNMX.RELU R9, R10, 0xffffffff, R9, PT ;  /* 0xffffffff0a099846 */ /* 0x000fe40003801109 */
[----:B-1----:R-:W-:-:S04]  /*0470*/  @!P1 IADD3 R11, PT, PT, R12, -0x2, R7 ;  /* 0xfffffffe0c0b9810 */ /* 0x002fc80007ffe007 */
[----:B------:R-:W-:-:S05]  /*0480*/  @!P1 VIADDMNMX.RELU R11, R22, 0xffffffff, R11, PT ;  /* 0xffffffff160b9846 */ /* 0x000fca000380110b */
[----:B------:R-:W-:-:S04]  /*0490*/  @!P1 IMAD R9, R10, R11, R9 ;  /* 0x0000000b0a099224 */ /* 0x000fc800078e0209 */
[----:B--2---:R-:W-:-:S05]  /*04a0*/  @!P1 IMAD.WIDE R18, R9, 0x4, R4 ;  /* 0x0000000409129825 */ /* 0x004fca00078e0204 */
[----:B------:R0:W2:Y:S01]  /*04b0*/  @!P1 LDG.E R24, desc[UR6][R18.64] ;  /* 0x0000000612189981 */ /* 0x0000a2000c1e1900 */
[----:B------:R-:W1:Y:S01]  /*04c0*/  S2UR UR5, SR_CgaCtaId ;  /* 0x00000000000579c3 */ /* 0x000e620000008800 */
[----:B------:R-:W-:Y:S01]  /*04d0*/  IADD3 R6, PT, PT, R22, -0x2, RZ ;  /* 0xfffffffe16067810 */ /* 0x000fe20007ffe0ff */
[----:B------:R-:W-:Y:S01]  /*04e0*/  UMOV UR4, 0x400 ;  /* 0x0000040000047882 */ /* 0x000fe20000000000 */
[----:B------:R-:W-:Y:S01]  /*04f0*/  IADD3 R9, PT, PT, R10, -0x2, RZ ;  /* 0xfffffffe0a097810 */ /* 0x000fe20007ffe0ff */
[----:B------:R-:W-:Y:S01]  /*0500*/  IMAD R11, R12, 0x14, R17 ;  /* 0x000000140c0b7824 */ /* 0x000fe200078e0211 */
[----:B------:R-:W-:Y:S02]  /*0510*/  ISETP.GE.AND P0, PT, R7, R6, PT ;  /* 0x000000060700720c */ /* 0x000fe40003f06270 */
[C---:B------:R-:W-:Y:S02]  /*0520*/  VIMNMX R6, PT, PT, R0.reuse, R7, PT ;  /* 0x0000000700067248 */ /* 0x040fe40003fe0100 */
[----:B------:R-:W-:-:S04]  /*0530*/  ISETP.GE.OR P0, PT, R0, R9, P0 ;  /* 0x000000090000720c */ /* 0x000fc80000706670 */
[----:B------:R-:W-:Y:S01]  /*0540*/  ISETP.LT.OR P0, PT, R6, 0x2, P0 ;  /* 0x000000020600780c */ /* 0x000fe20000701670 */
[----:B-1----:R-:W-:-:S12]  /*0550*/  ULEA UR4, UR5, UR4, 0x18 ;  /* 0x0000000405047291 */ /* 0x002fd8000f8ec0ff */
[----:B------:R-:W-:Y:S02]  /*0560*/  @P0 IADD3 R22, PT, PT, R22, -0x1, RZ ;  /* 0xffffffff16160810 */ /* 0x000fe40007ffe0ff */
[----:B------:R-:W-:Y:S02]  /*0570*/  @P0 IADD3 R9, PT, PT, R10, -0x1, RZ ;  /* 0xffffffff0a090810 */ /* 0x000fe40007ffe0ff */
[----:B------:R-:W-:Y:S01]  /*0580*/  LEA R11, R11, UR4, 0x2 ;  /* 0x000000040b0b7c11 */ /* 0x000fe2000f8e10ff */
[----:B------:R-:W-:Y:S05]  /*0590*/  WARPSYNC.ALL ;  /* 0x0000000000007948 */ /* 0x000fea0003800000 */
[----:B------:R-:W-:-:S02]  /*05a0*/  @P0 VIADDMNMX R13, R7, 0x1, R22, PT ;  /* 0x00000001070d0846 */ /* 0x000fc40003800116 */
[----:B------:R-:W-:-:S03]  /*05b0*/  @P0 VIADDMNMX R9, R0, 0x1, R9, PT ;  /* 0x0000000100090846 */ /* 0x000fc60003800109 */
[CC--:B0-----:R-:W-:Y:S02]  /*05c0*/  @P0 IMAD R19, R10.reuse, R13.reuse, R0 ;  /* 0x0000000d0a130224 */ /* 0x0c1fe400078e0200 */
[C-C-:B------:R-:W-:Y:S02]  /*05d0*/  @P0 IMAD R21, R10.reuse, R13, R9.reuse ;  /* 0x0000000d0a150224 */ /* 0x140fe400078e0209 */
[----:B------:R-:W-:Y:S02]  /*05e0*/  @P0 IMAD R17, R10, R7, R9 ;  /* 0x000000070a110224 */ /* 0x000fe400078e0209 */
[----:B------:R-:W-:-:S04]  /*05f0*/  @P0 IMAD.WIDE R20, R21, 0x4, R4 ;  /* 0x0000000415140825 */ /* 0x000fc800078e0204 */
[----:B------:R-:W-:-:S04]  /*0600*/  @P0 IMAD.WIDE R18, R19, 0x4, R4 ;  /* 0x0000000413120825 */ /* 0x000fc800078e0204 */
[----:B------:R-:W-:Y:S02]  /*0610*/  @P0 IMAD R13, R10, R7, R0 ;  /* 0x000000070a0d0224 */ /* 0x000fe400078e0200 */
[----:B------:R-:W-:-:S04]  /*0620*/  @P0 IMAD.WIDE R16, R17, 0x4, R4 ;  /* 0x0000000411100825 */ /* 0x000fc800078e0204 */
[----:B------:R-:W-:Y:S01]  /*0630*/  @P0 IMAD.WIDE R12, R13, 0x4, R4 ;  /* 0x000000040d0c0825 */ /* 0x000fe200078e0204 */
[----:B--2---:R-:W-:Y:S01]  /*0640*/  @!P1 STS [R11], R24 ;  /* 0x000000180b009388 */ /* 0x004fe20000000800 */
[----:B------:R-:W-:Y:S06]  /*0650*/  BAR.SYNC.DEFER_BLOCKING 0x0 ;  /* 0x0000000000007b1d */ /* 0x000fec0000010000 */
[----:B------:R-:W2:Y:S04]  /*0660*/  @P0 LDG.E R6, desc[UR6][R20.64] ;  /* 0x0000000614060981 */ /* 0x000ea8000c1e1900 */
[----:B------:R-:W3:Y:S04]  /*0670*/  @P0 LDG.E R9, desc[UR6][R18.64] ;  /* 0x0000000612090981 */ /* 0x000ee8000c1e1900 */
[----:B------:R0:W4:Y:S04]  /*0680*/  @P0 LDG.E R4, desc[UR6][R16.64] ;  /* 0x0000000610040981 */ /* 0x000128000c1e1900 */
[----:B------:R-:W4:Y:S01]  /*0690*/  @P0 LDG.E R5, desc[UR6][R12.64] ;  /* 0x000000060c050981 */ /* 0x000f22000c1e1900 */
[----:B------:R-:W-:-:S02]  /*06a0*/  I2FP.F32.S32 R15, R0 ;  /* 0x00000000000f7245 */ /* 0x000fc40000201400 */
[----:B------:R-:W-:Y:S01]  /*06b0*/  I2FP.F32.S32 R7, R7 ;  /* 0x0000000700077245 */ /* 0x000fe20000201400 */
[----:B------:R-:W1:Y:S02]  /*06c0*/  @!P0 LDS R22, [R11+0x54] ;  /* 0x000054000b168984 */ /* 0x000e640000000800 */
[----:B------:R-:W-:Y:S02]  /*06d0*/  FADD R15, R8, -R15 ;  /* 0x8000000f080f7221 */ /* 0x000fe40000000000 */
[----:B------:R-:W1:Y:S01]  /*06e0*/  @!P0 LDS R23, [R11+0x50] ;  /* 0x000050000b178984 */ /* 0x000e620000000800 */
[----:B------:R-:W-:Y:S01]  /*06f0*/  FADD R14, R14, -R7 ;  /* 0x800000070e0e7221 */ /* 0x000fe20000000000 */
[C---:B------:R-:W-:Y:S02]  /*0700*/  FADD R7, -R15.reuse, 1 ;  /* 0x3f8000000f077421 */ /* 0x040fe40000000100 */
[----:B------:R-:W1:Y:S01]  /*0710*/  @!P0 LDS R10, [R11+0x4] ;  /* 0x000004000b0a8984 */ /* 0x000e620000000800 */
[C---:B0-----:R-:W-:Y:S01]  /*0720*/  FMUL R17, R15.reuse, R14 ;  /* 0x0000000e0f117220 */ /* 0x041fe20000400000 */
[C---:B------:R-:W-:Y:S01]  /*0730*/  FMUL R0, R14.reuse, R7 ;  /* 0x000000070e007220 */ /* 0x040fe20000400000 */
[----:B------:R-:W-:Y:S01]  /*0740*/  FADD R14, -R14, 1 ;  /* 0x3f8000000e0e7421 */ /* 0x000fe20000000100 */
[----:B-----5:R-:W0:Y:S03]  /*0750*/  @!P0 LDS R25, [R11] ;  /* 0x000000000b198984 */ /* 0x020e260000000800 */
[-C--:B------:R-:W-:Y:S01]  /*0760*/  FMUL R15, R15, R14.reuse ;  /* 0x0000000e0f0f7220 */ /* 0x080fe20000400000 */
[----:B------:R-:W-:Y:S01]  /*0770*/  FMUL R14, R7, R14 ;  /* 0x0000000e070e7220 */ /* 0x000fe20000400000 */
[----:B-1----:R-:W-:-:S04]  /*0780*/  @!P0 FMUL R13, R17, R22 ;  /* 0x00000016110d8220 */ /* 0x002fc80000400000 */
[----:B------:R-:W-:-:S04]  /*0790*/  @!P0 FFMA R8, R0, R23, R13 ;  /* 0x0000001700088223 */ /* 0x000fc8000000000d */
[----:B------:R-:W-:-:S04]  /*07a0*/  @!P0 FFMA R7, R15, R10, R8 ;  /* 0x0000000a0f078223 */ /* 0x000fc80000000008 */
[----:B0-----:R-:W-:Y:S01]  /*07b0*/  @!P0 FFMA R25, R14, R25, R7 ;  /* 0x000000190e198223 */ /* 0x001fe20000000007 */
[----:B--2---:R-:W-:-:S04]  /*07c0*/  @P0 FMUL R17, R17, R6 ;  /* 0x0000000611110220 */ /* 0x004fc80000400000 */
[----:B---3--:R-:W-:-:S04]  /*07d0*/  @P0 FFMA R9, R0, R9, R17 ;  /* 0x0000000900090223 */ /* 0x008fc80000000011 */
[----:B----4-:R-:W-:-:S04]  /*07e0*/  @P0 FFMA R4, R15, R4, R9 ;  /* 0x000000040f040223 */ /* 0x010fc80000000009 */
[----:B------:R-:W-:-:S07]  /*07f0*/  @P0 FFMA R25, R14, R5, R4 ;  /* 0x000000050e190223 */ /* 0x000fce0000000004 */
.L_x_43:
[----:B-----5:R-:W-:Y:S01]  /*0800*/  STG.E desc[UR6][R2.64], R25 ;  /* 0x0000001902007986 */ /* 0x020fe2000c101906 */
[----:B------:R-:W-:Y:S05]  /*0810*/  EXIT ;  /* 0x000000000000794d */ /* 0x000fea0003800000 */
.L_x_44:
        /* <DEDUP_REMOVED lines=14> */
.L_x_49:


//--------------------- .nv.shared._Z31unifiedBatchInterpolationKernelPPKfPPfPKiS5_S5_S5_S0_S0_S0_S0_S0_S5_i --------------------------
	.section	.nv.shared._Z31unifiedBatchInterpolationKernelPPKfPPfPKiS5_S5_S5_S0_S0_S0_S0_S0_S5_i,"aw",@nobits
	.sectionflags	@""
	.align	16
	.zero		1024


//--------------------- .nv.shared.reserved.0     --------------------------
	.section	.nv.shared.reserved.0,"aw",@nobits
	.weak		__nv_reservedSMEM_offset_0_alias
	.size		__nv_reservedSMEM_offset_0_alias, 0, 64
	.other		__nv_reservedSMEM_offset_0_alias,@"STO_CUDA_RESERVED_SHARED STV_DEFAULT"
__nv_reservedSMEM_offset_0_alias:
	.zero		0
	.zero		64


//--------------------- .nv.shared._Z38pchipInterpolationBatchOptimizedKernelPPKfPPfPKiS5_S5_S5_S0_S0_S0_S0_S0_i --------------------------
	.section	.nv.shared._Z38pchipInterpolationBatchOptimizedKernelPPKfPPfPKiS5_S5_S5_S0_S0_S0_S0_S0_i,"aw",@nobits
	.sectionflags	@""
	.align	16
.nv.shared._Z38pchipInterpolationBatchOptimizedKernelPPKfPPfPKiS5_S5_S5_S0_S0_S0_S0_S0_i:
	.zero		2320


//--------------------- .nv.shared._Z40bicubicInterpolationBatchOptimizedKernelPPKfPPfPKiS5_S5_S5_S0_S0_S0_S0_S0_i --------------------------
	.section	.nv.shared._Z40bicubicInterpolationBatchOptimizedKernelPPKfPPfPKiS5_S5_S5_S0_S0_S0_S0_S0_i,"aw",@nobits
	.sectionflags	@""
	.align	16
	.zero		1024


//--------------------- .nv.shared._Z41bilinearInterpolationBatchOptimizedKernelPPKfPPfPKiS5_S5_S5_S0_S0_S0_S0_S0_iii --------------------------
	.section	.nv.shared._Z41bilinearInterpolationBatchOptimizedKernelPPKfPPfPKiS5_S5_S5_S0_S0_S0_S0_S0_iii,"aw",@nobits
	.sectionflags	@""
	.align	16
	.zero		1024


//--------------------- .nv.constant0._Z31unifiedBatchInterpolationKernelPPKfPPfPKiS5_S5_S5_S0_S0_S0_S0_S0_S5_i --------------------------
	.section	.nv.constant0._Z31unifiedBatchInterpolationKernelPPKfPPfPKiS5_S5_S5_S0_S0_S0_S0_S0_S5_i,"a",@progbits
	.sectionflags	@""
	.align	4
.nv.constant0._Z31unifiedBatchInterpolationKernelPPKfPPfPKiS5_S5_S5_S0_S0_S0_S0_S0_S5_i:
	.zero		996


//--------------------- .nv.constant0._Z38pchipInterpolationBatchOptimizedKernelPPKfPPfPKiS5_S5_S5_S0_S0_S0_S0_S0_i --------------------------
	.section	.nv.constant0._Z38pchipInterpolationBatchOptimizedKernelPPKfPPfPKiS5_S5_S5_S0_S0_S0_S0_S0_i,"a",@progbits
	.sectionflags	@""
	.align	4
.nv.constant0._Z38pchipInterpolationBatchOptimizedKernelPPKfPPfPKiS5_S5_S5_S0_S0_S0_S0_S0_i:
	.zero		988


//--------------------- .nv.constant0._Z40bicubicInterpolationBatchOptimizedKernelPPKfPPfPKiS5_S5_S5_S0_S0_S0_S0_S0_i --------------------------
	.section	.nv.constant0._Z40bicubicInterpolationBatchOptimizedKernelPPKfPPfPKiS5_S5_S5_S0_S0_S0_S0_S0_i,"a",@progbits
	.sectionflags	@""
	.align	4
.nv.constant0._Z40bicubicInterpolationBatchOptimizedKernelPPKfPPfPKiS5_S5_S5_S0_S0_S0_S0_S0_i:
	.zero		988


//--------------------- .nv.constant0._Z41bilinearInterpolationBatchOptimizedKernelPPKfPPfPKiS5_S5_S5_S0_S0_S0_S0_S0_iii --------------------------
	.section	.nv.constant0._Z41bilinearInterpolationBatchOptimizedKernelPPKfPPfPKiS5_S5_S5_S0_S0_S0_S0_S0_iii,"a",@progbits
	.sectionflags	@""
	.align	4
.nv.constant0._Z41bilinearInterpolationBatchOptimizedKernelPPKfPPfPKiS5_S5_S5_S0_S0_S0_S0_S0_iii:
	.zero		996


//--------------------- SYMBOLS --------------------------

	.type		.nv.reservedSmem.offset0,@object
	.size		.nv.reservedSmem.offset0,0x4
	.type		.nv.reservedSmem.cap,@object
	.size		.nv.reservedSmem.cap,0x4
